// auto-generated by cutlass_sweep.gemm — config: {"arch": "sm_90", "cluster_m": 1, "cluster_n": 1, "dtype": "fp16", "dtype_b": "fp16", "layout": "nt", "stages": 0, "tile_k": 128, "tile_m": 256, "tile_n": 8}
#include "cutlass/cutlass.h"
#include "cutlass/gemm/collective/collective_builder.hpp"
#include "cutlass/gemm/device/gemm_universal_adapter.h"
#include "cutlass/gemm/kernel/gemm_universal.hpp"
#include "cutlass/epilogue/collective/collective_builder.hpp"

using ElemA = cutlass::half_t;
using ElemB = cutlass::half_t;
using ElemCD = cutlass::half_t;
using Acc  = float;
using TileShape    = cute::Shape<cute::_256, cute::_8, cute::_128>;
using ClusterShape = cute::Shape<cute::_1, cute::_1, cute::_1>;

using CollectiveEpilogue = typename cutlass::epilogue::collective::CollectiveBuilder<
    cutlass::arch::Sm90, cutlass::arch::OpClassTensorOp,
    TileShape, ClusterShape,
    cutlass::epilogue::collective::EpilogueTileAuto,
    Acc, Acc,
    ElemCD, cutlass::layout::RowMajor, 128 / cutlass::sizeof_bits<ElemCD>::value,
    ElemCD, cutlass::layout::RowMajor, 128 / cutlass::sizeof_bits<ElemCD>::value,
    cutlass::epilogue::collective::EpilogueScheduleAuto
  >::CollectiveOp;

using CollectiveMainloop = typename cutlass::gemm::collective::CollectiveBuilder<
    cutlass::arch::Sm90, cutlass::arch::OpClassTensorOp,
    ElemA, cutlass::layout::RowMajor, 128 / cutlass::sizeof_bits<ElemA>::value,
    ElemB, cutlass::layout::ColumnMajor, 128 / cutlass::sizeof_bits<ElemB>::value,
    Acc,
    TileShape, ClusterShape,
    cutlass::gemm::collective::StageCountAutoCarveout<static_cast<int>(sizeof(typename CollectiveEpilogue::SharedStorage))>,
    cutlass::gemm::collective::KernelScheduleAuto
  >::CollectiveOp;

using GemmKernel = cutlass::gemm::kernel::GemmUniversal<
    cute::Shape<int,int,int,int>,
    CollectiveMainloop,
    CollectiveEpilogue
>;
using Gemm = cutlass::gemm::device::GemmUniversalAdapter<GemmKernel>;

// Force the device kernel symbol into the cubin without needing a host main.
auto* _anchor = &cutlass::device_kernel<GemmKernel>;


// ===== COMPILED SASS (sm_90a) =====

	.target	sm_90a

	.elftype	@"ET_EXEC"


//--------------------- .note.nv.tkinfo           --------------------------
	.section	.note.nv.tkinfo,"",@"SHT_NOTE"
	.sectionflags	@"SHF_NOTE_NV_TKINFO"
	.tkinfo
        /*0018*/ 	.word	0x00000002
        /*0030*/ 	.string	""
        /*0030*/ 	.string	"ptxas"
        /*0030*/ 	.string	"Cuda compilation tools, release 13.0, V13.0.88"
        /*0030*/ 	.string	"Build cuda_13.0.r13.0/compiler.36424714_0"
        /*0030*/ 	.string	"-arch sm_90a -m 64 "



//--------------------- .note.nv.cuinfo           --------------------------
	.section	.note.nv.cuinfo,"",@"SHT_NOTE"
	.sectionflags	@"SHF_NOTE_NV_CUINFO"
        /*0018*/ 	.short	0x0002
        /*001a*/ 	.short	0x005a
        /*001c*/ 	.short	0x0082
	.zero		2


//--------------------- .nv.info                  --------------------------
	.section	.nv.info,"",@"SHT_CUDA_INFO"
	.align	4


	//----- nvinfo : EIATTR_REGCOUNT
	.align		4
        /*0000*/ 	.byte	0x04, 0x2f
        /*0002*/ 	.short	(.L_15 - .L_14)
	.align		4
.L_14:
        /*0004*/ 	.word	index@(_ZN7cutlass13device_kernelINS_4gemm6kernel13GemmUniversalIN4cute5tupleIJiiiiEEENS1_10collective13CollectiveMmaINS1_34MainloopSm90TmaGmmaWarpSpecializedILi3ENS5_IJNS4_1CILi1EEESB_SB_EEENS1_35KernelTmaWarpSpecializedCooperativeEEENS5_IJNSA_ILi256EEENSA_ILi8EEENSA_ILi128EEEEEENS_6half_tENS5_IJlSB_lEEESJ_SK_NS4_8TiledMMAINS4_8MMA_AtomIJNS4_4SM904GMMA24MMA_64x8x16_F32F16F16_SSILNSO_5MajorE0ELSQ_0ELNSO_7ScaleInE1ELSR_1EEEEEENS4_6LayoutINS5_IJNSA_ILi2EEESB_SB_EEENS5_IJSB_NSA_ILi0EEESX_EEEEENS5_IJNS4_10UnderscoreES10_S10_EEEEENS4_13SM90_TMA_LOADENS4_14ComposedLayoutINS4_7SwizzleILi3ELi4ELi3EEENS4_18smem_ptr_flag_bitsILi16EEENSU_INS5_IJSG_NSA_ILi64EEEEEENS5_IJS19_SB_EEEEEEEvNS4_8identityES13_S1D_vS1E_EENS_8epilogue10collective6detail29Sm90TmaWarpSpecializedAdapterINS1H_15DefaultEpilogueISJ_SK_SK_NS1G_6thread17LinearCombinationISJ_Li1EffLNS1L_9ScaleType4KindE0ELNS_15FloatRoundStyleE2ESJ_EENS1_15EpilogueDefaultEEEEEvvEEEEvNT_6ParamsE)
        /*0008*/ 	.word	0x000000a8


	//----- nvinfo : EIATTR_FRAME_SIZE
	.align		4
.L_15:
        /*000c*/ 	.byte	0x04, 0x11
        /*000e*/ 	.short	(.L_17 - .L_16)
	.align		4
.L_16:
        /*0010*/ 	.word	index@(_ZN7cutlass13device_kernelINS_4gemm6kernel13GemmUniversalIN4cute5tupleIJiiiiEEENS1_10collective13CollectiveMmaINS1_34MainloopSm90TmaGmmaWarpSpecializedILi3ENS5_IJNS4_1CILi1EEESB_SB_EEENS1_35KernelTmaWarpSpecializedCooperativeEEENS5_IJNSA_ILi256EEENSA_ILi8EEENSA_ILi128EEEEEENS_6half_tENS5_IJlSB_lEEESJ_SK_NS4_8TiledMMAINS4_8MMA_AtomIJNS4_4SM904GMMA24MMA_64x8x16_F32F16F16_SSILNSO_5MajorE0ELSQ_0ELNSO_7ScaleInE1ELSR_1EEEEEENS4_6LayoutINS5_IJNSA_ILi2EEESB_SB_EEENS5_IJSB_NSA_ILi0EEESX_EEEEENS5_IJNS4_10UnderscoreES10_S10_EEEEENS4_13SM90_TMA_LOADENS4_14ComposedLayoutINS4_7SwizzleILi3ELi4ELi3EEENS4_18smem_ptr_flag_bitsILi16EEENSU_INS5_IJSG_NSA_ILi64EEEEEENS5_IJS19_SB_EEEEEEEvNS4_8identityES13_S1D_vS1E_EENS_8epilogue10collective6detail29Sm90TmaWarpSpecializedAdapterINS1H_15DefaultEpilogueISJ_SK_SK_NS1G_6thread17LinearCombinationISJ_Li1EffLNS1L_9ScaleType4KindE0ELNS_15FloatRoundStyleE2ESJ_EENS1_15EpilogueDefaultEEEEEvvEEEEvNT_6ParamsE)
        /*0014*/ 	.word	0x00000000


	//----- nvinfo : EIATTR_MIN_STACK_SIZE
	.align		4
.L_17:
        /*0018*/ 	.byte	0x04, 0x12
        /*001a*/ 	.short	(.L_19 - .L_18)
	.align		4
.L_18:
        /*001c*/ 	.word	index@(_ZN7cutlass13device_kernelINS_4gemm6kernel13GemmUniversalIN4cute5tupleIJiiiiEEENS1_10collective13CollectiveMmaINS1_34MainloopSm90TmaGmmaWarpSpecializedILi3ENS5_IJNS4_1CILi1EEESB_SB_EEENS1_35KernelTmaWarpSpecializedCooperativeEEENS5_IJNSA_ILi256EEENSA_ILi8EEENSA_ILi128EEEEEENS_6half_tENS5_IJlSB_lEEESJ_SK_NS4_8TiledMMAINS4_8MMA_AtomIJNS4_4SM904GMMA24MMA_64x8x16_F32F16F16_SSILNSO_5MajorE0ELSQ_0ELNSO_7ScaleInE1ELSR_1EEEEEENS4_6LayoutINS5_IJNSA_ILi2EEESB_SB_EEENS5_IJSB_NSA_ILi0EEESX_EEEEENS5_IJNS4_10UnderscoreES10_S10_EEEEENS4_13SM90_TMA_LOADENS4_14ComposedLayoutINS4_7SwizzleILi3ELi4ELi3EEENS4_18smem_ptr_flag_bitsILi16EEENSU_INS5_IJSG_NSA_ILi64EEEEEENS5_IJS19_SB_EEEEEEEvNS4_8identityES13_S1D_vS1E_EENS_8epilogue10collective6detail29Sm90TmaWarpSpecializedAdapterINS1H_15DefaultEpilogueISJ_SK_SK_NS1G_6thread17LinearCombinationISJ_Li1EffLNS1L_9ScaleType4KindE0ELNS_15FloatRoundStyleE2ESJ_EENS1_15EpilogueDefaultEEEEEvvEEEEvNT_6ParamsE)
        /*0020*/ 	.word	0x00000000
.L_19:


//--------------------- .nv.compat                --------------------------
	.section	.nv.compat,"",@"SHT_CUDA_COMPAT_INFO"
	.align	4
        /*0000*/ 	.byte	0x02, 0x09, 0x01, 0x00, 0x02, 0x02, 0x04, 0x00, 0x02, 0x05, 0x05, 0x00, 0x03, 0x07, 0x01, 0x01
        /*0010*/ 	.byte	0x02, 0x03, 0x01, 0x00, 0x02, 0x06, 0x01, 0x00, 0x04, 0x0b, 0x08, 0x00, 0x00, 0x00, 0x00, 0x00
        /*0020*/ 	.byte	0x00, 0x00, 0x00, 0x00


//--------------------- .nv.info._ZN7cutlass13device_kernelINS_4gemm6kernel13GemmUniversalIN4cute5tupleIJiiiiEEENS1_10collective13CollectiveMmaINS1_34MainloopSm90TmaGmmaWarpSpecializedILi3ENS5_IJNS4_1CILi1EEESB_SB_EEENS1_35KernelTmaWarpSpecializedCooperativeEEENS5_IJNSA_ILi256EEENSA_ILi8EEENSA_ILi128EEEEEENS_6half_tENS5_IJlSB_lEEESJ_SK_NS4_8TiledMMAINS4_8MMA_AtomIJNS4_4SM904GMMA24MMA_64x8x16_F32F16F16_SSILNSO_5MajorE0ELSQ_0ELNSO_7ScaleInE1ELSR_1EEEEEENS4_6LayoutINS5_IJNSA_ILi2EEESB_SB_EEENS5_IJSB_NSA_ILi0EEESX_EEEEENS5_IJNS4_10UnderscoreES10_S10_EEEEENS4_13SM90_TMA_LOADENS4_14ComposedLayoutINS4_7SwizzleILi3ELi4ELi3EEENS4_18smem_ptr_flag_bitsILi16EEENSU_INS5_IJSG_NSA_ILi64EEEEEENS5_IJS19_SB_EEEEEEEvNS4_8identityES13_S1D_vS1E_EENS_8epilogue10collective6detail29Sm90TmaWarpSpecializedAdapterINS1H_15DefaultEpilogueISJ_SK_SK_NS1G_6thread17LinearCombinationISJ_Li1EffLNS1L_9ScaleType4KindE0ELNS_15FloatRoundStyleE2ESJ_EENS1_15EpilogueDefaultEEEEEvvEEEEvNT_6ParamsE --------------------------
	.section	.nv.info._ZN7cutlass13device_kernelINS_4gemm6kernel13GemmUniversalIN4cute5tupleIJiiiiEEENS1_10collective13CollectiveMmaINS1_34MainloopSm90TmaGmmaWarpSpecializedILi3ENS5_IJNS4_1CILi1EEESB_SB_EEENS1_35KernelTmaWarpSpecializedCooperativeEEENS5_IJNSA_ILi256EEENSA_ILi8EEENSA_ILi128EEEEEENS_6half_tENS5_IJlSB_lEEESJ_SK_NS4_8TiledMMAINS4_8MMA_AtomIJNS4_4SM904GMMA24MMA_64x8x16_F32F16F16_SSILNSO_5MajorE0ELSQ_0ELNSO_7ScaleInE1ELSR_1EEEEEENS4_6LayoutINS5_IJNSA_ILi2EEESB_SB_EEENS5_IJSB_NSA_ILi0EEESX_EEEEENS5_IJNS4_10UnderscoreES10_S10_EEEEENS4_13SM90_TMA_LOADENS4_14ComposedLayoutINS4_7SwizzleILi3ELi4ELi3EEENS4_18smem_ptr_flag_bitsILi16EEENSU_INS5_IJSG_NSA_ILi64EEEEEENS5_IJS19_SB_EEEEEEEvNS4_8identityES13_S1D_vS1E_EENS_8epilogue10collective6detail29Sm90TmaWarpSpecializedAdapterINS1H_15DefaultEpilogueISJ_SK_SK_NS1G_6thread17LinearCombinationISJ_Li1EffLNS1L_9ScaleType4KindE0ELNS_15FloatRoundStyleE2ESJ_EENS1_15EpilogueDefaultEEEEEvvEEEEvNT_6ParamsE,"",@"SHT_CUDA_INFO"
	.sectionflags	@""
	.align	4


	//----- nvinfo : EIATTR_CUDA_API_VERSION
	.align		4
        /*0000*/ 	.byte	0x04, 0x37
        /*0002*/ 	.short	(.L_21 - .L_20)
.L_20:
        /*0004*/ 	.word	0x00000082


	//----- nvinfo : EIATTR_KPARAM_INFO
	.align		4
.L_21:
        /*0008*/ 	.byte	0x04, 0x17
        /*000a*/ 	.short	(.L_23 - .L_22)
.L_22:
        /*000c*/ 	.word	0x00000000
        /*0010*/ 	.short	0x0000
        /*0012*/ 	.short	0x0070
        /*0014*/ 	.byte	0x00, 0xf0, 0x01, 0x10


	//----- nvinfo : EIATTR_SPARSE_MMA_MASK
	.align		4
.L_23:
        /*0018*/ 	.byte	0x03, 0x50
        /*001a*/ 	.short	0x0000


	//----- nvinfo : EIATTR_MAXREG_COUNT
	.align		4
        /*001c*/ 	.byte	0x03, 0x1b
        /*001e*/ 	.short	0x00a8


	//----- nvinfo : EIATTR_NUM_BARRIERS
	.align		4
        /*0020*/ 	.byte	0x02, 0x4c
        /*0022*/ 	.byte	0x01
	.zero		1


	//----- nvinfo : EIATTR_EXTERNS
	.align		4
        /*0024*/ 	.byte	0x04, 0x0f
        /*0026*/ 	.short	(.L_25 - .L_24)


	//   ....[0]....
	.align		4
.L_24:
        /*0028*/ 	.word	index@(__assertfail)


	//----- nvinfo : EIATTR_MERCURY_ISA_VERSION
	.align		4
.L_25:
        /*002c*/ 	.byte	0x03, 0x5f
        /*002e*/ 	.short	0x0101


	//----- nvinfo : EIATTR_INT_WARP_WIDE_INSTR_OFFSETS
	.align		4
        /*0030*/ 	.byte	0x04, 0x31
        /*0032*/ 	.short	(.L_27 - .L_26)


	//   ....[0]....
.L_26:
        /*0034*/ 	.word	0x00000390


	//   ....[1]....
        /*0038*/ 	.word	0x000003c0


	//   ....[2]....
        /*003c*/ 	.word	0x000004a0


	//----- nvinfo : EIATTR_COOP_GROUP_MASK_REGIDS
	.align		4
.L_27:
        /*0040*/ 	.byte	0x04, 0x29
        /*0042*/ 	.short	(.L_29 - .L_28)


	//   ....[0]....
.L_28:
        /*0044*/ 	.word	0xffffffff


	//   ....[1]....
        /*0048*/ 	.word	0xffffffff


	//   ....[2]....
        /*004c*/ 	.word	0xffffffff


	//   ....[3]....
        /*0050*/ 	.word	0xffffffff


	//   ....[4]....
        /*0054*/ 	.word	0xffffffff


	//----- nvinfo : EIATTR_COOP_GROUP_INSTR_OFFSETS
	.align		4
.L_29:
        /*0058*/ 	.byte	0x04, 0x28
        /*005a*/ 	.short	(.L_31 - .L_30)


	//   ....[0]....
.L_30:
        /*005c*/ 	.word	0x00000060


	//   ....[1]....
        /*0060*/ 	.word	0x00000070


	//   ....[2]....
        /*0064*/ 	.word	0x00000130


	//   ....[3]....
        /*0068*/ 	.word	0x000002a0


	//   ....[4]....
        /*006c*/ 	.word	0x00000f60


	//----- nvinfo : EIATTR_REG_RECONFIG
	.align		4
.L_31:
        /*0070*/ 	.byte	0x01, 0x54
	.zero		2


	//----- nvinfo : EIATTR_SYSCALL_OFFSETS
	.align		4
        /*0074*/ 	.byte	0x04, 0x46
        /*0076*/ 	.short	(.L_33 - .L_32)


	//   ....[0]....
.L_32:
        /*0078*/ 	.word	0x00001120


	//----- nvinfo : EIATTR_MBARRIER_INSTR_OFFSETS
	.align		4
.L_33:
        /*007c*/ 	.byte	0x04, 0x39
        /*007e*/ 	.short	(.L_35 - .L_34)


	//   ....[0]....
.L_34:
        /*0080*/ 	.word	0x00000230
        /*0084*/ 	.word	0x000000ff
        /*0088*/ 	.word	0x00000000
        /*008c*/ 	.short	0x0100
        /*008e*/ 	.byte	0x08
	.zero		1


	//   ....[1]....
        /*0090*/ 	.word	0x00000240
        /*0094*/ 	.word	0x000000ff
        /*0098*/ 	.word	0x00000018
        /*009c*/ 	.short	0x0100
        /*009e*/ 	.byte	0x08
	.zero		1


	//   ....[2]....
        /*00a0*/ 	.word	0x00000250
        /*00a4*/ 	.word	0x000000ff
        /*00a8*/ 	.word	0x00000008
        /*00ac*/ 	.short	0x0100
        /*00ae*/ 	.byte	0x08
	.zero		1


	//   ....[3]....
        /*00b0*/ 	.word	0x00000260
        /*00b4*/ 	.word	0x000000ff
        /*00b8*/ 	.word	0x00000020
        /*00bc*/ 	.short	0x0100
        /*00be*/ 	.byte	0x08
	.zero		1


	//   ....[4]....
        /*00c0*/ 	.word	0x00000270
        /*00c4*/ 	.word	0x000000ff
        /*00c8*/ 	.word	0x00000010
        /*00cc*/ 	.short	0x0100
        /*00ce*/ 	.byte	0x08
	.zero		1


	//   ....[5]....
        /*00d0*/ 	.word	0x00000280
        /*00d4*/ 	.word	0x000000ff
        /*00d8*/ 	.word	0x00000028
        /*00dc*/ 	.short	0x0100
        /*00de*/ 	.byte	0x08
	.zero		1


	//   ....[6]....
        /*00e0*/ 	.word	0x00000510
        /*00e4*/ 	.word	0x000000ff
        /*00e8*/ 	.word	0x00000040
        /*00ec*/ 	.short	0x0100
        /*00ee*/ 	.byte	0x06
	.zero		1


	//   ....[7]....
        /*00f0*/ 	.word	0x00000570
        /*00f4*/ 	.word	0x000000ff
        /*00f8*/ 	.word	0x00000048
        /*00fc*/ 	.short	0x0100
        /*00fe*/ 	.byte	0x06
	.zero		1


	//   ....[8]....
        /*0100*/ 	.word	0x000011a0
        /*0104*/ 	.word	0x00000003
        /*0108*/ 	.word	0x00000000
        /*010c*/ 	.short	0x010a
        /*010e*/ 	.byte	0x3f
	.zero		1


	//   ....[9]....
        /*0110*/ 	.word	0x000011e0
        /*0114*/ 	.word	0x00000003
        /*0118*/ 	.word	0x00000000
        /*011c*/ 	.short	0x010a
        /*011e*/ 	.byte	0x3f
	.zero		1


	//   ....[10]....
        /*0120*/ 	.word	0x00001a50
        /*0124*/ 	.word	0x000000ff
        /*0128*/ 	.word	0x00000000
        /*012c*/ 	.short	0x010a
        /*012e*/ 	.byte	0x09
	.zero		1


	//   ....[11]....
        /*0130*/ 	.word	0x00001a90
        /*0134*/ 	.word	0x000000ff
        /*0138*/ 	.word	0x00000000
        /*013c*/ 	.short	0x010a
        /*013e*/ 	.byte	0x09
	.zero		1


	//   ....[12]....
        /*0140*/ 	.word	0x000021b0
        /*0144*/ 	.word	0x000000ff
        /*0148*/ 	.word	0x00000000
        /*014c*/ 	.short	0x0101
        /*014e*/ 	.byte	0x08
	.zero		1


	//   ....[13]....
        /*0150*/ 	.word	0x000023b0
        /*0154*/ 	.word	0x000000ff
        /*0158*/ 	.word	0x00000000
        /*015c*/ 	.short	0x0101
        /*015e*/ 	.byte	0x06
	.zero		1


	//   ....[14]....
        /*0160*/ 	.word	0x000043d0
        /*0164*/ 	.word	0x0000000d
        /*0168*/ 	.word	0x00000018
        /*016c*/ 	.short	0x010a
        /*016e*/ 	.byte	0x3f
	.zero		1


	//   ....[15]....
        /*0170*/ 	.word	0x00004870
        /*0174*/ 	.word	0x00000002
        /*0178*/ 	.word	0x00000048
        /*017c*/ 	.short	0x0101
        /*017e*/ 	.byte	0x3f
	.zero		1


	//   ....[16]....
        /*0180*/ 	.word	0x00005020
        /*0184*/ 	.word	0x00000007
        /*0188*/ 	.word	0x00000000
        /*018c*/ 	.short	0x010a
        /*018e*/ 	.byte	0x3f
	.zero		1


	//   ....[17]....
        /*0190*/ 	.word	0x000050a0
        /*0194*/ 	.word	0x00000009
        /*0198*/ 	.word	0x00000000
        /*019c*/ 	.short	0x010a
        /*019e*/ 	.byte	0x3f
	.zero		1


	//   ....[18]....
        /*01a0*/ 	.word	0x00005130
        /*01a4*/ 	.word	0x00000003
        /*01a8*/ 	.word	0x00000000
        /*01ac*/ 	.short	0x010a
        /*01ae*/ 	.byte	0x3f
	.zero		1


	//   ....[19]....
        /*01b0*/ 	.word	0x00005190
        /*01b4*/ 	.word	0x00000003
        /*01b8*/ 	.word	0x00000000
        /*01bc*/ 	.short	0x010a
        /*01be*/ 	.byte	0x3f
	.zero		1


	//   ....[20]....
        /*01c0*/ 	.word	0x000051f0
        /*01c4*/ 	.word	0x00000003
        /*01c8*/ 	.word	0x00000000
        /*01cc*/ 	.short	0x010a
        /*01ce*/ 	.byte	0x3f
	.zero		1


	//   ....[21]....
        /*01d0*/ 	.word	0x000052c0
        /*01d4*/ 	.word	0x0000000d
        /*01d8*/ 	.word	0x00000018
        /*01dc*/ 	.short	0x010a
        /*01de*/ 	.byte	0x3f
	.zero		1


	//   ....[22]....
        /*01e0*/ 	.word	0x00005390
        /*01e4*/ 	.word	0x00000007
        /*01e8*/ 	.word	0x00000000
        /*01ec*/ 	.short	0x010a
        /*01ee*/ 	.byte	0x3f
	.zero		1


	//   ....[23]....
        /*01f0*/ 	.word	0x000053e0
        /*01f4*/ 	.word	0x00000009
        /*01f8*/ 	.word	0x00000000
        /*01fc*/ 	.short	0x010a
        /*01fe*/ 	.byte	0x3f
	.zero		1


	//----- nvinfo : EIATTR_NUM_MBARRIERS
	.align		4
.L_35:
        /*0200*/ 	.byte	0x03, 0x38
        /*0202*/ 	.short	0x0008


	//----- nvinfo : EIATTR_EXIT_INSTR_OFFSETS
	.align		4
        /*0204*/ 	.byte	0x04, 0x1c
        /*0206*/ 	.short	(.L_37 - .L_36)


	//   ....[0]....
.L_36:
        /*0208*/ 	.word	0x000005c0


	//   ....[1]....
        /*020c*/ 	.word	0x00000e90


	//   ....[2]....
        /*0210*/ 	.word	0x00003b40


	//   ....[3]....
        /*0214*/ 	.word	0x00004170


	//   ....[4]....
        /*0218*/ 	.word	0x00005180


	//----- nvinfo : EIATTR_MAX_THREADS
	.align		4
.L_37:
        /*021c*/ 	.byte	0x04, 0x05
        /*021e*/ 	.short	(.L_39 - .L_38)
.L_38:
        /*0220*/ 	.word	0x00000180
        /*0224*/ 	.word	0x00000001
        /*0228*/ 	.word	0x00000001


	//----- nvinfo : EIATTR_CRS_STACK_SIZE
	.align		4
.L_39:
        /*022c*/ 	.byte	0x04, 0x1e
        /*022e*/ 	.short	(.L_41 - .L_40)
.L_40:
        /*0230*/ 	.word	0x00000000


	//----- nvinfo : EIATTR_CBANK_PARAM_SIZE
	.align		4
.L_41:
        /*0234*/ 	.byte	0x03, 0x19
        /*0236*/ 	.short	0x0470


	//----- nvinfo : EIATTR_PARAM_CBANK
	.align		4
        /*0238*/ 	.byte	0x04, 0x0a
        /*023a*/ 	.short	(.L_43 - .L_42)
	.align		4
.L_42:
        /*023c*/ 	.word	index@(.nv.constant0._ZN7cutlass13device_kernelINS_4gemm6kernel13GemmUniversalIN4cute5tupleIJiiiiEEENS1_10collective13CollectiveMmaINS1_34MainloopSm90TmaGmmaWarpSpecializedILi3ENS5_IJNS4_1CILi1EEESB_SB_EEENS1_35KernelTmaWarpSpecializedCooperativeEEENS5_IJNSA_ILi256EEENSA_ILi8EEENSA_ILi128EEEEEENS_6half_tENS5_IJlSB_lEEESJ_SK_NS4_8TiledMMAINS4_8MMA_AtomIJNS4_4SM904GMMA24MMA_64x8x16_F32F16F16_SSILNSO_5MajorE0ELSQ_0ELNSO_7ScaleInE1ELSR_1EEEEEENS4_6LayoutINS5_IJNSA_ILi2EEESB_SB_EEENS5_IJSB_NSA_ILi0EEESX_EEEEENS5_IJNS4_10UnderscoreES10_S10_EEEEENS4_13SM90_TMA_LOADENS4_14ComposedLayoutINS4_7SwizzleILi3ELi4ELi3EEENS4_18smem_ptr_flag_bitsILi16EEENSU_INS5_IJSG_NSA_ILi64EEEEEENS5_IJS19_SB_EEEEEEEvNS4_8identityES13_S1D_vS1E_EENS_8epilogue10collective6detail29Sm90TmaWarpSpecializedAdapterINS1H_15DefaultEpilogueISJ_SK_SK_NS1G_6thread17LinearCombinationISJ_Li1EffLNS1L_9ScaleType4KindE0ELNS_15FloatRoundStyleE2ESJ_EENS1_15EpilogueDefaultEEEEEvvEEEEvNT_6ParamsE)
        /*0240*/ 	.short	0x0210
        /*0242*/ 	.short	0x0470


	//----- nvinfo : EIATTR_SW_WAR
	.align		4
.L_43:
        /*0244*/ 	.byte	0x04, 0x36
        /*0246*/ 	.short	(.L_45 - .L_44)
.L_44:
        /*0248*/ 	.word	0x00000008
.L_45:


//--------------------- .nv.callgraph             --------------------------
	.section	.nv.callgraph,"",@"SHT_CUDA_CALLGRAPH"
	.align	4
	.sectionentsize	8
	.align		4
        /*0000*/ 	.word	0x00000000
	.align		4
        /*0004*/ 	.word	0xffffffff
	.align		4
        /*0008*/ 	.word	index@(_ZN7cutlass13device_kernelINS_4gemm6kernel13GemmUniversalIN4cute5tupleIJiiiiEEENS1_10collective13CollectiveMmaINS1_34MainloopSm90TmaGmmaWarpSpecializedILi3ENS5_IJNS4_1CILi1EEESB_SB_EEENS1_35KernelTmaWarpSpecializedCooperativeEEENS5_IJNSA_ILi256EEENSA_ILi8EEENSA_ILi128EEEEEENS_6half_tENS5_IJlSB_lEEESJ_SK_NS4_8TiledMMAINS4_8MMA_AtomIJNS4_4SM904GMMA24MMA_64x8x16_F32F16F16_SSILNSO_5MajorE0ELSQ_0ELNSO_7ScaleInE1ELSR_1EEEEEENS4_6LayoutINS5_IJNSA_ILi2EEESB_SB_EEENS5_IJSB_NSA_ILi0EEESX_EEEEENS5_IJNS4_10UnderscoreES10_S10_EEEEENS4_13SM90_TMA_LOADENS4_14ComposedLayoutINS4_7SwizzleILi3ELi4ELi3EEENS4_18smem_ptr_flag_bitsILi16EEENSU_INS5_IJSG_NSA_ILi64EEEEEENS5_IJS19_SB_EEEEEEEvNS4_8identityES13_S1D_vS1E_EENS_8epilogue10collective6detail29Sm90TmaWarpSpecializedAdapterINS1H_15DefaultEpilogueISJ_SK_SK_NS1G_6thread17LinearCombinationISJ_Li1EffLNS1L_9ScaleType4KindE0ELNS_15FloatRoundStyleE2ESJ_EENS1_15EpilogueDefaultEEEEEvvEEEEvNT_6ParamsE)
	.align		4
        /*000c*/ 	.word	index@(__assertfail)
	.align		4
        /*0010*/ 	.word	0x00000000
	.align		4
        /*0014*/ 	.word	0xfffffffe
	.align		4
        /*0018*/ 	.word	0x00000000
	.align		4
        /*001c*/ 	.word	0xfffffffd
	.align		4
        /*0020*/ 	.word	0x00000000
	.align		4
        /*0024*/ 	.word	0xfffffffc


//--------------------- .nv.constant4             --------------------------
	.section	.nv.constant4,"a",@progbits
	.align	8
	.align		8
.nv.constant4:
        /*0000*/ 	.dword	__assertfail
	.align		8
        /*0008*/ 	.dword	__unnamed_1
	.align		8
        /*0010*/ 	.dword	_ZN39_INTERNAL_62e6158f_4_k_cu_3838e764_85814cuda3std3__45__cpo5beginE
	.align		8
        /*0018*/ 	.dword	_ZN39_INTERNAL_62e6158f_4_k_cu_3838e764_85814cuda3std3__45__cpo3endE
	.align		8
        /*0020*/ 	.dword	_ZN39_INTERNAL_62e6158f_4_k_cu_3838e764_85814cuda3std3__45__cpo6cbeginE
	.align		8
        /*0028*/ 	.dword	_ZN39_INTERNAL_62e6158f_4_k_cu_3838e764_85814cuda3std3__45__cpo4cendE
	.align		8
        /*0030*/ 	.dword	_ZN39_INTERNAL_62e6158f_4_k_cu_3838e764_85814cuda3std3__441_GLOBAL__N__62e6158f_4_k_cu_3838e764_85816ignoreE
	.align		8
        /*0038*/ 	.dword	_ZN39_INTERNAL_62e6158f_4_k_cu_3838e764_85814cuda3std3__419piecewise_constructE
	.align		8
        /*0040*/ 	.dword	_ZN39_INTERNAL_62e6158f_4_k_cu_3838e764_85814cuda3std3__48in_placeE
	.align		8
        /*0048*/ 	.dword	_ZN39_INTERNAL_62e6158f_4_k_cu_3838e764_85814cuda3std6ranges3__45__cpo4swapE
	.align		8
        /*0050*/ 	.dword	_ZN39_INTERNAL_62e6158f_4_k_cu_3838e764_85814cuda3std6ranges3__45__cpo9iter_moveE
	.align		8
        /*0058*/ 	.dword	_ZN39_INTERNAL_62e6158f_4_k_cu_3838e764_85814cute7productE
	.align		8
        /*0060*/ 	.dword	_ZN39_INTERNAL_62e6158f_4_k_cu_3838e764_85814cute1_E
	.align		8
        /*0068*/ 	.dword	$str$22
	.align		8
        /*0070*/ 	.dword	$str$23


//--------------------- .text._ZN7cutlass13device_kernelINS_4gemm6kernel13GemmUniversalIN4cute5tupleIJiiiiEEENS1_10collective13CollectiveMmaINS1_34MainloopSm90TmaGmmaWarpSpecializedILi3ENS5_IJNS4_1CILi1EEESB_SB_EEENS1_35KernelTmaWarpSpecializedCooperativeEEENS5_IJNSA_ILi256EEENSA_ILi8EEENSA_ILi128EEEEEENS_6half_tENS5_IJlSB_lEEESJ_SK_NS4_8TiledMMAINS4_8MMA_AtomIJNS4_4SM904GMMA24MMA_64x8x16_F32F16F16_SSILNSO_5MajorE0ELSQ_0ELNSO_7ScaleInE1ELSR_1EEEEEENS4_6LayoutINS5_IJNSA_ILi2EEESB_SB_EEENS5_IJSB_NSA_ILi0EEESX_EEEEENS5_IJNS4_10UnderscoreES10_S10_EEEEENS4_13SM90_TMA_LOADENS4_14ComposedLayoutINS4_7SwizzleILi3ELi4ELi3EEENS4_18smem_ptr_flag_bitsILi16EEENSU_INS5_IJSG_NSA_ILi64EEEEEENS5_IJS19_SB_EEEEEEEvNS4_8identityES13_S1D_vS1E_EENS_8epilogue10collective6detail29Sm90TmaWarpSpecializedAdapterINS1H_15DefaultEpilogueISJ_SK_SK_NS1G_6thread17LinearCombinationISJ_Li1EffLNS1L_9ScaleType4KindE0ELNS_15FloatRoundStyleE2ESJ_EENS1_15EpilogueDefaultEEEEEvvEEEEvNT_6ParamsE --------------------------
	.section	.text._ZN7cutlass13device_kernelINS_4gemm6kernel13GemmUniversalIN4cute5tupleIJiiiiEEENS1_10collective13CollectiveMmaINS1_34MainloopSm90TmaGmmaWarpSpecializedILi3ENS5_IJNS4_1CILi1EEESB_SB_EEENS1_35KernelTmaWarpSpecializedCooperativeEEENS5_IJNSA_ILi256EEENSA_ILi8EEENSA_ILi128EEEEEENS_6half_tENS5_IJlSB_lEEESJ_SK_NS4_8TiledMMAINS4_8MMA_AtomIJNS4_4SM904GMMA24MMA_64x8x16_F32F16F16_SSILNSO_5MajorE0ELSQ_0ELNSO_7ScaleInE1ELSR_1EEEEEENS4_6LayoutINS5_IJNSA_ILi2EEESB_SB_EEENS5_IJSB_NSA_ILi0EEESX_EEEEENS5_IJNS4_10UnderscoreES10_S10_EEEEENS4_13SM90_TMA_LOADENS4_14ComposedLayoutINS4_7SwizzleILi3ELi4ELi3EEENS4_18smem_ptr_flag_bitsILi16EEENSU_INS5_IJSG_NSA_ILi64EEEEEENS5_IJS19_SB_EEEEEEEvNS4_8identityES13_S1D_vS1E_EENS_8epilogue10collective6detail29Sm90TmaWarpSpecializedAdapterINS1H_15DefaultEpilogueISJ_SK_SK_NS1G_6thread17LinearCombinationISJ_Li1EffLNS1L_9ScaleType4KindE0ELNS_15FloatRoundStyleE2ESJ_EENS1_15EpilogueDefaultEEEEEvvEEEEvNT_6ParamsE,"ax",@progbits
	.align	128
.text._ZN7cutlass13device_kernelINS_4gemm6kernel13GemmUniversalIN4cute5tupleIJiiiiEEENS1_10collective13CollectiveMmaINS1_34MainloopSm90TmaGmmaWarpSpecializedILi3ENS5_IJNS4_1CILi1EEESB_SB_EEENS1_35KernelTmaWarpSpecializedCooperativeEEENS5_IJNSA_ILi256EEENSA_ILi8EEENSA_ILi128EEEEEENS_6half_tENS5_IJlSB_lEEESJ_SK_NS4_8TiledMMAINS4_8MMA_AtomIJNS4_4SM904GMMA24MMA_64x8x16_F32F16F16_SSILNSO_5MajorE0ELSQ_0ELNSO_7ScaleInE1ELSR_1EEEEEENS4_6LayoutINS5_IJNSA_ILi2EEESB_SB_EEENS5_IJSB_NSA_ILi0EEESX_EEEEENS5_IJNS4_10UnderscoreES10_S10_EEEEENS4_13SM90_TMA_LOADENS4_14ComposedLayoutINS4_7SwizzleILi3ELi4ELi3EEENS4_18smem_ptr_flag_bitsILi16EEENSU_INS5_IJSG_NSA_ILi64EEEEEENS5_IJS19_SB_EEEEEEEvNS4_8identityES13_S1D_vS1E_EENS_8epilogue10collective6detail29Sm90TmaWarpSpecializedAdapterINS1H_15DefaultEpilogueISJ_SK_SK_NS1G_6thread17LinearCombinationISJ_Li1EffLNS1L_9ScaleType4KindE0ELNS_15FloatRoundStyleE2ESJ_EENS1_15EpilogueDefaultEEEEEvvEEEEvNT_6ParamsE:
        .type           _ZN7cutlass13device_kernelINS_4gemm6kernel13GemmUniversalIN4cute5tupleIJiiiiEEENS1_10collective13CollectiveMmaINS1_34MainloopSm90TmaGmmaWarpSpecializedILi3ENS5_IJNS4_1CILi1EEESB_SB_EEENS1_35KernelTmaWarpSpecializedCooperativeEEENS5_IJNSA_ILi256EEENSA_ILi8EEENSA_ILi128EEEEEENS_6half_tENS5_IJlSB_lEEESJ_SK_NS4_8TiledMMAINS4_8MMA_AtomIJNS4_4SM904GMMA24MMA_64x8x16_F32F16F16_SSILNSO_5MajorE0ELSQ_0ELNSO_7ScaleInE1ELSR_1EEEEEENS4_6LayoutINS5_IJNSA_ILi2EEESB_SB_EEENS5_IJSB_NSA_ILi0EEESX_EEEEENS5_IJNS4_10UnderscoreES10_S10_EEEEENS4_13SM90_TMA_LOADENS4_14ComposedLayoutINS4_7SwizzleILi3ELi4ELi3EEENS4_18smem_ptr_flag_bitsILi16EEENSU_INS5_IJSG_NSA_ILi64EEEEEENS5_IJS19_SB_EEEEEEEvNS4_8identityES13_S1D_vS1E_EENS_8epilogue10collective6detail29Sm90TmaWarpSpecializedAdapterINS1H_15DefaultEpilogueISJ_SK_SK_NS1G_6thread17LinearCombinationISJ_Li1EffLNS1L_9ScaleType4KindE0ELNS_15FloatRoundStyleE2ESJ_EENS1_15EpilogueDefaultEEEEEvvEEEEvNT_6ParamsE,@function
        .size           _ZN7cutlass13device_kernelINS_4gemm6kernel13GemmUniversalIN4cute5tupleIJiiiiEEENS1_10collective13CollectiveMmaINS1_34MainloopSm90TmaGmmaWarpSpecializedILi3ENS5_IJNS4_1CILi1EEESB_SB_EEENS1_35KernelTmaWarpSpecializedCooperativeEEENS5_IJNSA_ILi256EEENSA_ILi8EEENSA_ILi128EEEEEENS_6half_tENS5_IJlSB_lEEESJ_SK_NS4_8TiledMMAINS4_8MMA_AtomIJNS4_4SM904GMMA24MMA_64x8x16_F32F16F16_SSILNSO_5MajorE0ELSQ_0ELNSO_7ScaleInE1ELSR_1EEEEEENS4_6LayoutINS5_IJNSA_ILi2EEESB_SB_EEENS5_IJSB_NSA_ILi0EEESX_EEEEENS5_IJNS4_10UnderscoreES10_S10_EEEEENS4_13SM90_TMA_LOADENS4_14ComposedLayoutINS4_7SwizzleILi3ELi4ELi3EEENS4_18smem_ptr_flag_bitsILi16EEENSU_INS5_IJSG_NSA_ILi64EEEEEENS5_IJS19_SB_EEEEEEEvNS4_8identityES13_S1D_vS1E_EENS_8epilogue10collective6detail29Sm90TmaWarpSpecializedAdapterINS1H_15DefaultEpilogueISJ_SK_SK_NS1G_6thread17LinearCombinationISJ_Li1EffLNS1L_9ScaleType4KindE0ELNS_15FloatRoundStyleE2ESJ_EENS1_15EpilogueDefaultEEEEEvvEEEEvNT_6ParamsE,(.L_x_78 - _ZN7cutlass13device_kernelINS_4gemm6kernel13GemmUniversalIN4cute5tupleIJiiiiEEENS1_10collective13CollectiveMmaINS1_34MainloopSm90TmaGmmaWarpSpecializedILi3ENS5_IJNS4_1CILi1EEESB_SB_EEENS1_35KernelTmaWarpSpecializedCooperativeEEENS5_IJNSA_ILi256EEENSA_ILi8EEENSA_ILi128EEEEEENS_6half_tENS5_IJlSB_lEEESJ_SK_NS4_8TiledMMAINS4_8MMA_AtomIJNS4_4SM904GMMA24MMA_64x8x16_F32F16F16_SSILNSO_5MajorE0ELSQ_0ELNSO_7ScaleInE1ELSR_1EEEEEENS4_6LayoutINS5_IJNSA_ILi2EEESB_SB_EEENS5_IJSB_NSA_ILi0EEESX_EEEEENS5_IJNS4_10UnderscoreES10_S10_EEEEENS4_13SM90_TMA_LOADENS4_14ComposedLayoutINS4_7SwizzleILi3ELi4ELi3EEENS4_18smem_ptr_flag_bitsILi16EEENSU_INS5_IJSG_NSA_ILi64EEEEEENS5_IJS19_SB_EEEEEEEvNS4_8identityES13_S1D_vS1E_EENS_8epilogue10collective6detail29Sm90TmaWarpSpecializedAdapterINS1H_15DefaultEpilogueISJ_SK_SK_NS1G_6thread17LinearCombinationISJ_Li1EffLNS1L_9ScaleType4KindE0ELNS_15FloatRoundStyleE2ESJ_EENS1_15EpilogueDefaultEEEEEvvEEEEvNT_6ParamsE)
        .other          _ZN7cutlass13device_kernelINS_4gemm6kernel13GemmUniversalIN4cute5tupleIJiiiiEEENS1_10collective13CollectiveMmaINS1_34MainloopSm90TmaGmmaWarpSpecializedILi3ENS5_IJNS4_1CILi1EEESB_SB_EEENS1_35KernelTmaWarpSpecializedCooperativeEEENS5_IJNSA_ILi256EEENSA_ILi8EEENSA_ILi128EEEEEENS_6half_tENS5_IJlSB_lEEESJ_SK_NS4_8TiledMMAINS4_8MMA_AtomIJNS4_4SM904GMMA24MMA_64x8x16_F32F16F16_SSILNSO_5MajorE0ELSQ_0ELNSO_7ScaleInE1ELSR_1EEEEEENS4_6LayoutINS5_IJNSA_ILi2EEESB_SB_EEENS5_IJSB_NSA_ILi0EEESX_EEEEENS5_IJNS4_10UnderscoreES10_S10_EEEEENS4_13SM90_TMA_LOADENS4_14ComposedLayoutINS4_7SwizzleILi3ELi4ELi3EEENS4_18smem_ptr_flag_bitsILi16EEENSU_INS5_IJSG_NSA_ILi64EEEEEENS5_IJS19_SB_EEEEEEEvNS4_8identityES13_S1D_vS1E_EENS_8epilogue10collective6detail29Sm90TmaWarpSpecializedAdapterINS1H_15DefaultEpilogueISJ_SK_SK_NS1G_6thread17LinearCombinationISJ_Li1EffLNS1L_9ScaleType4KindE0ELNS_15FloatRoundStyleE2ESJ_EENS1_15EpilogueDefaultEEEEEvvEEEEvNT_6ParamsE,@"STO_CUDA_ENTRY STV_DEFAULT"
_ZN7cutlass13device_kernelINS_4gemm6kernel13GemmUniversalIN4cute5tupleIJiiiiEEENS1_10collective13CollectiveMmaINS1_34MainloopSm90TmaGmmaWarpSpecializedILi3ENS5_IJNS4_1CILi1EEESB_SB_EEENS1_35KernelTmaWarpSpecializedCooperativeEEENS5_IJNSA_ILi256EEENSA_ILi8EEENSA_ILi128EEEEEENS_6half_tENS5_IJlSB_lEEESJ_SK_NS4_8TiledMMAINS4_8MMA_AtomIJNS4_4SM904GMMA24MMA_64x8x16_F32F16F16_SSILNSO_5MajorE0ELSQ_0ELNSO_7ScaleInE1ELSR_1EEEEEENS4_6LayoutINS5_IJNSA_ILi2EEESB_SB_EEENS5_IJSB_NSA_ILi0EEESX_EEEEENS5_IJNS4_10UnderscoreES10_S10_EEEEENS4_13SM90_TMA_LOADENS4_14ComposedLayoutINS4_7SwizzleILi3ELi4ELi3EEENS4_18smem_ptr_flag_bitsILi16EEENSU_INS5_IJSG_NSA_ILi64EEEEEENS5_IJS19_SB_EEEEEEEvNS4_8identityES13_S1D_vS1E_EENS_8epilogue10collective6detail29Sm90TmaWarpSpecializedAdapterINS1H_15DefaultEpilogueISJ_SK_SK_NS1G_6thread17LinearCombinationISJ_Li1EffLNS1L_9ScaleType4KindE0ELNS_15FloatRoundStyleE2ESJ_EENS1_15EpilogueDefaultEEEEEvvEEEEvNT_6ParamsE:
[----:B------:R-:W0:Y:S01]  /*0000*/  LDC R1, c[0x0][0x28] ;  /* 0x00000a00ff017b82 */ /* 0x000e220000000800 */
[----:B------:R-:W1:Y:S01]  /*0010*/  S2R R16, SR_TID.X ;  /* 0x0000000000107919 */ /* 0x000e620000002100 */
[----:B------:R-:W-:Y:S01]  /*0020*/  ELECT P0, URZ, PT ;  /* 0x00000000003f782f */ /* 0x000fe20003800000 */
[----:B------:R-:W-:Y:S01]  /*0030*/  BSSY B0, `(.L_x_0) ;  /* 0x000000f000007945 */ /* 0x000fe20003800000 */
[--C-:B-1----:R-:W-:Y:S02]  /*0040*/  SHF.R.U32.HI R0, RZ, 0x5, R16.reuse ;  /* 0x00000005ff007819 */ /* 0x102fe40000011610 */
[----:B------:R-:W-:-:S03]  /*0050*/  SHF.R.U32.HI R23, RZ, 0x7, R16 ;  /* 0x00000007ff177819 */ /* 0x000fc60000011610 */
[----:B------:R-:W1:Y:S04]  /*0060*/  SHFL.IDX PT, R3, R0, RZ, 0x1f ;  /* 0x00001fff00037589 */ /* 0x000e6800000e0000 */
[----:B------:R2:W3:Y:S01]  /*0070*/  SHFL.IDX PT, R5, R23, RZ, 0x1f ;  /* 0x00001fff17057589 */ /* 0x0004e200000e0000 */
[----:B-1----:R-:W-:-:S13]  /*0080*/  ISETP.NE.OR P0, PT, R3, RZ, !P0 ;  /* 0x000000ff0300720c */ /* 0x002fda0004705670 */
[----:B0-23--:R-:W-:Y:S05]  /*0090*/  @P0 BRA `(.L_x_1) ;  /* 0x0000000000200947 */ /* 0x00dfea0003800000 */
[----:B------:R-:W-:Y:S02]  /*00a0*/  ULDC.64 UR4, c[0x0][0x198] ;  /* 0x0000660000047ab9 */ /* 0x000fe40000000a00 */
[----:B------:R-:W-:Y:S02]  /*00b0*/  UIADD3 UR6, UP0, UR4, 0xf0, URZ ;  /* 0x000000f004067890 */ /* 0x000fe4000ff1e03f */
[----:B------:R-:W-:Y:S02]  /*00c0*/  UIADD3 UR4, UP1, UR4, 0x1f0, URZ ;  /* 0x000001f004047890 */ /* 0x000fe4000ff3e03f */
[----:B------:R-:W-:Y:S02]  /*00d0*/  UIADD3.X UR7, URZ, UR5, URZ, UP0, !UPT ;  /* 0x000000053f077290 */ /* 0x000fe400087fe43f */
[----:B------:R-:W-:-:S07]  /*00e0*/  UIADD3.X UR5, URZ, UR5, URZ, UP1, !UPT ;  /* 0x000000053f057290 */ /* 0x000fce0008ffe43f */
[----:B------:R0:W-:Y:S02]  /*00f0*/  UTMACCTL.PF [UR6] ;  /* 0x00000000060079b9 */ /* 0x0001e40008040000 */
[----:B------:R0:W-:Y:S02]  /*0100*/  UTMACCTL.PF [UR4] ;  /* 0x00000000040079b9 */ /* 0x0001e40008040000 */
[----:B0-----:R-:W-:Y:S01]  /*0110*/  NOP ;  /* 0x0000000000007918 */ /* 0x001fe20000000000 */
.L_x_1:
[----:B------:R-:W-:Y:S05]  /*0120*/  BSYNC B0 ;  /* 0x0000000000007941 */ /* 0x000fea0003800000 */
.L_x_0:
[----:B------:R-:W0:Y:S02]  /*0130*/  SHFL.IDX PT, R2, R0, RZ, 0x1f ;  /* 0x00001fff00027589 */ /* 0x000e2400000e0000 */
[----:B0-----:R-:W-:-:S13]  /*0140*/  ISETP.NE.AND P0, PT, R2, RZ, PT ;  /* 0x000000ff0200720c */ /* 0x001fda0003f05270 */
[----:B------:R-:W-:Y:S05]  /*0150*/  @P0 BRA `(.L_x_2) ;  /* 0x0000000000500947 */ /* 0x000fea0003800000 */
[----:B------:R-:W0:Y:S01]  /*0160*/  S2UR UR8, SR_CgaCtaId ;  /* 0x00000000000879c3 */ /* 0x000e220000008800 */
[----:B------:R-:W-:Y:S01]  /*0170*/  UMOV UR4, 0x400 ;  /* 0x0000040000047882 */ /* 0x000fe20000000000 */
[----:B------:R-:W-:Y:S01]  /*0180*/  UMOV UR5, 0x1 ;  /* 0x0000000100057882 */ /* 0x000fe20000000000 */
[----:B------:R-:W-:Y:S01]  /*0190*/  UMOV UR6, 0x100 ;  /* 0x0000010000067882 */ /* 0x000fe20000000000 */
[----:B------:R-:W-:Y:S01]  /*01a0*/  ELECT P0, URZ, PT ;  /* 0x00000000003f782f */ /* 0x000fe20003800000 */
[----:B------:R-:W-:-:S04]  /*01b0*/  UIADD3 UR6, -UR6, 0x100000, URZ ;  /* 0x0010000006067890 */ /* 0x000fc8000fffe13f */
[----:B------:R-:W-:Y:S02]  /*01c0*/  USHF.L.U32 UR7, UR6, 0xb, URZ ;  /* 0x0000000b06077899 */ /* 0x000fe4000800063f */
[----:B------:R-:W-:Y:S02]  /*01d0*/  USHF.L.U32 UR6, UR6, 0x1, URZ ;  /* 0x0000000106067899 */ /* 0x000fe4000800063f */
[----:B0-----:R-:W-:Y:S02]  /*01e0*/  ULEA UR8, UR8, UR4, 0x18 ;  /* 0x0000000408087291 */ /* 0x001fe4000f8ec03f */
[----:B------:R-:W-:-:S04]  /*01f0*/  UIADD3 UR4, -UR5, 0x100000, URZ ;  /* 0x0010000005047890 */ /* 0x000fc8000fffe13f */
[----:B------:R-:W-:Y:S02]  /*0200*/  USHF.L.U32 UR5, UR4, 0xb, URZ ;  /* 0x0000000b04057899 */ /* 0x000fe4000800063f */
[----:B------:R-:W-:Y:S01]  /*0210*/  USHF.L.U32 UR4, UR4, 0x1, URZ ;  /* 0x0000000104047899 */ /* 0x000fe2000800063f */
[----:B------:R-:W0:Y:S11]  /*0220*/  FENCE.VIEW.ASYNC.S ;  /* 0x00000000000073c6 */ /* 0x000e360000000000 */
[----:B0-----:R0:W1:Y:S01]  /*0230*/  SYNCS.EXCH.64 URZ, [UR8], UR4 ;  /* 0x00000004083f75b2 */ /* 0x0010620008000100 */
[----:B------:R0:W2:Y:S01]  /*0240*/  SYNCS.EXCH.64 URZ, [UR8+0x18], UR6 ;  /* 0x00001806083f75b2 */ /* 0x0000a20008000100 */
[----:B------:R0:W3:Y:S01]  /*0250*/  SYNCS.EXCH.64 URZ, [UR8+0x8], UR4 ;  /* 0x00000804083f75b2 */ /* 0x0000e20008000100 */
[----:B------:R0:W4:Y:S01]  /*0260*/  SYNCS.EXCH.64 URZ, [UR8+0x20], UR6 ;  /* 0x00002006083f75b2 */ /* 0x0001220008000100 */
[----:B------:R0:W0:Y:S01]  /*0270*/  SYNCS.EXCH.64 URZ, [UR8+0x10], UR4 ;  /* 0x00001004083f75b2 */ /* 0x0000220008000100 */
[----:B------:R0:W0:Y:S01]  /*0280*/  SYNCS.EXCH.64 URZ, [UR8+0x28], UR6 ;  /* 0x00002806083f75b2 */ /* 0x0000220008000100 */
[----:B------:R-:W-:Y:S01]  /*0290*/  NOP ;  /* 0x0000000000007918 */ /* 0x000fe20000000000 */
.L_x_2:
[----:B------:R-:W5:Y:S01]  /*02a0*/  SHFL.IDX PT, R0, R0, RZ, 0x1f ;  /* 0x00001fff00007589 */ /* 0x000f6200000e0000 */
[----:B------:R-:W-:Y:S01]  /*02b0*/  ELECT P0, URZ, PT ;  /* 0x00000000003f782f */ /* 0x000fe20003800000 */
[----:B------:R-:W1:Y:S01]  /*02c0*/  LDC R22, c[0x0][0x65c] ;  /* 0x00019700ff167b82 */ /* 0x000e620000000800 */
[----:B------:R-:W-:Y:S01]  /*02d0*/  SHF.R.S32.HI R6, RZ, 0x1f, R3 ;  /* 0x0000001fff067819 */ /* 0x000fe20000011403 */
[----:B------:R-:W2:Y:S01]  /*02e0*/  S2R R4, SR_CTAID.Y ;  /* 0x0000000000047919 */ /* 0x000ea20000002600 */
[----:B0-----:R-:W-:Y:S01]  /*02f0*/  UMOV UR4, 0x20 ;  /* 0x0000002000047882 */ /* 0x001fe20000000000 */
[----:B------:R-:W-:Y:S01]  /*0300*/  ISETP.NE.AND P2, PT, R5, RZ, PT ;  /* 0x000000ff0500720c */ /* 0x000fe20003f45270 */
[----:B------:R-:W-:Y:S01]  /*0310*/  NOP ;  /* 0x0000000000007918 */ /* 0x000fe20000000000 */
[----:B------:R-:W0:Y:S01]  /*0320*/  S2R R2, SR_CTAID.X ;  /* 0x0000000000027919 */ /* 0x000e220000002500 */
[----:B------:R-:W-:Y:S01]  /*0330*/  LEA.HI R6, R6, R3, RZ, 0x2 ;  /* 0x0000000306067211 */ /* 0x000fe200078f10ff */
[----:B------:R-:W-:Y:S01]  /*0340*/  NOP ;  /* 0x0000000000007918 */ /* 0x000fe20000000000 */
[----:B-----5:R-:W-:-:S02]  /*0350*/  ISETP.NE.OR P0, PT, R0, RZ, !P0 ;  /* 0x000000ff0000720c */ /* 0x020fc40004705670 */
[----:B-1----:R-:W-:-:S04]  /*0360*/  ISETP.NE.AND P3, PT, R22, 0x1, PT ;  /* 0x000000011600780c */ /* 0x002fc80003f65270 */
[----:B------:R-:W-:Y:S02]  /*0370*/  P2R R0, PR, RZ, 0x8 ;  /* 0x00000008ff007803 */ /* 0x000fe40000000000 */
[----:B------:R-:W-:-:S05]  /*0380*/  LOP3.LUT R0, R6, 0xfffffffc, RZ, 0xc0, !PT ;  /* 0xfffffffc06007812 */ /* 0x000fca00078ec0ff */
[----:B------:R-:W-:Y:S01]  /*0390*/  VOTEU.ALL UP0, P0 ;  /* 0x00000000003f7886 */ /* 0x000fe20000000000 */
[----:B------:R-:W-:Y:S01]  /*03a0*/  IMAD.IADD R0, R3, 0x1, -R0 ;  /* 0x0000000103007824 */ /* 0x000fe200078e0a00 */
[----:B------:R-:W0:Y:S01]  /*03b0*/  @P3 LDC R19, c[0x0][0x10] ;  /* 0x00000400ff133b82 */ /* 0x000e220000000800 */
[----:B------:R-:W-:Y:S01]  /*03c0*/  VOTEU.ALL UP1, P0 ;  /* 0x00000000003f7886 */ /* 0x000fe20000020000 */
[----:B--2---:R-:W-:Y:S01]  /*03d0*/  @P3 IMAD.MOV.U32 R6, RZ, RZ, R4 ;  /* 0x000000ffff063224 */ /* 0x004fe200078e0004 */
[----:B------:R-:W-:Y:S01]  /*03e0*/  @!UP0 UMOV UR6, 0x400 ;  /* 0x0000040000068882 */ /* 0x000fe20000000000 */
[----:B------:R-:W-:-:S04]  /*03f0*/  @!UP0 UIADD3 UR4, -UR4, 0x100000, URZ ;  /* 0x0010000004048890 */ /* 0x000fc8000fffe13f */
[----:B------:R-:W-:Y:S02]  /*0400*/  @!UP0 USHF.L.U32 UR5, UR4, 0xb, URZ ;  /* 0x0000000b04058899 */ /* 0x000fe4000800063f */
[----:B------:R-:W-:Y:S01]  /*0410*/  @!UP0 USHF.L.U32 UR4, UR4, 0x1, URZ ;  /* 0x0000000104048899 */ /* 0x000fe2000800063f */
[----:B------:R-:W-:Y:S02]  /*0420*/  @P3 IMAD.MOV.U32 R7, RZ, RZ, RZ ;  /* 0x000000ffff073224 */ /* 0x000fe400078e00ff */
[----:B------:R-:W-:Y:S01]  /*0430*/  IMAD.MOV.U32 R3, RZ, RZ, RZ ;  /* 0x000000ffff037224 */ /* 0x000fe200078e00ff */
[----:B------:R-:W1:Y:S01]  /*0440*/  @!UP0 S2UR UR7, SR_CgaCtaId ;  /* 0x00000000000789c3 */ /* 0x000e620000008800 */
[----:B------:R-:W-:-:S07]  /*0450*/  @P3 IMAD.MOV.U32 R11, RZ, RZ, RZ ;  /* 0x000000ffff0b3224 */ /* 0x000fce00078e00ff */
[----:B------:R-:W2:Y:S01]  /*0460*/  @!P3 LDC R9, c[0x0][0xc] ;  /* 0x00000300ff09bb82 */ /* 0x000ea20000000800 */
[----:B0-----:R-:W-:-:S04]  /*0470*/  @P3 IMAD.WIDE.U32 R18, R2, R19, R6 ;  /* 0x0000001302123225 */ /* 0x001fc800078e0006 */
[----:B------:R-:W-:Y:S01]  /*0480*/  @P3 IMAD.IADD R19, R19, 0x1, R11 ;  /* 0x0000000113133824 */ /* 0x000fe200078e020b */
[----:B-1----:R-:W-:Y:S01]  /*0490*/  @!UP0 ULEA UR6, UR7, UR6, 0x18 ;  /* 0x0000000607068291 */ /* 0x002fe2000f8ec03f */
[----:B------:R-:W-:Y:S01]  /*04a0*/  VOTEU.ALL UP0, P0 ;  /* 0x00000000003f7886 */ /* 0x000fe20000000000 */
[----:B------:R-:W-:-:S04]  /*04b0*/  ISETP.NE.AND P0, PT, R0, 0x3, PT ;  /* 0x000000030000780c */ /* 0x000fc80003f05270 */
[----:B------:R-:W-:Y:S01]  /*04c0*/  ISETP.EQ.OR P0, PT, R0, RZ, !P0 ;  /* 0x000000ff0000720c */ /* 0x000fe20004702670 */
[----:B--2---:R-:W-:-:S03]  /*04d0*/  @!P3 IMAD.WIDE.U32 R6, R9, R4, R2 ;  /* 0x000000040906b225 */ /* 0x004fc600078e0002 */
[C---:B------:R-:W-:Y:S01]  /*04e0*/  ISETP.EQ.AND P0, PT, R5.reuse, RZ, P0 ;  /* 0x000000ff0500720c */ /* 0x040fe20000702270 */
[----:B------:R-:W-:Y:S01]  /*04f0*/  VIADD R5, R5, 0xffffffff ;  /* 0xffffffff05057836 */ /* 0x000fe20000000000 */
[----:B------:R-:W0:Y:S02]  /*0500*/  FENCE.VIEW.ASYNC.S ;  /* 0x00000000000073c6 */ /* 0x000e240000000000 */
[----:B0-----:R0:W3:Y:S01]  /*0510*/  @!UP0 SYNCS.EXCH.64 URZ, [UR6+0x40], UR4 ;  /* 0x00004004063f85b2 */ /* 0x0010e20008000100 */
[----:B------:R-:W-:Y:S01]  /*0520*/  @!P3 IMAD.MOV.U32 R18, RZ, RZ, R6 ;  /* 0x000000ffff12b224 */ /* 0x000fe200078e0006 */
[----:B------:R-:W-:Y:S01]  /*0530*/  SEL R17, RZ, 0x1, !P0 ;  /* 0x00000001ff117807 */ /* 0x000fe20004000000 */
[----:B------:R-:W-:Y:S01]  /*0540*/  @!P3 IMAD.MOV.U32 R19, RZ, RZ, R7 ;  /* 0x000000ffff13b224 */ /* 0x000fe200078e0007 */
[----:B------:R-:W-:-:S04]  /*0550*/  ISETP.GE.U32.AND P1, PT, R5, 0x2, PT ;  /* 0x000000020500780c */ /* 0x000fc80003f26070 */
[----:B------:R-:W-:Y:S01]  /*0560*/  SEL R17, R17, 0x2, P1 ;  /* 0x0000000211117807 */ /* 0x000fe20000800000 */
[----:B------:R0:W3:Y:S01]  /*0570*/  @!UP1 SYNCS.EXCH.64 URZ, [UR6+0x48], UR4 ;  /* 0x00004804063f95b2 */ /* 0x0000e20008000100 */
[----:B------:R-:W-:Y:S01]  /*0580*/  NOP ;  /* 0x0000000000007918 */ /* 0x000fe20000000000 */
[----:B---34-:R-:W-:Y:S06]  /*0590*/  BAR.SYNC.DEFER_BLOCKING 0x0 ;  /* 0x0000000000007b1d */ /* 0x018fec0000010000 */
[----:B------:R-:W-:Y:S05]  /*05a0*/  @!P2 BRA `(.L_x_3) ;  /* 0x000000340068a947 */ /* 0x000fea0003800000 */
[----:B------:R-:W-:-:S13]  /*05b0*/  ISETP.GT.U32.AND P0, PT, R5, 0x1, PT ;  /* 0x000000010500780c */ /* 0x000fda0003f04070 */
[----:B0-----:R-:W-:Y:S05]  /*05c0*/  @P0 EXIT ;  /* 0x000000000000094d */ /* 0x001fea0003800000 */
[----:B------:R-:W-:Y:S01]  /*05d0*/  ULDC.64 UR4, c[0x0][0x650] ;  /* 0x0001940000047ab9 */ /* 0x000fe20000000a00 */
[----:B------:R-:W-:Y:S01]  /*05e0*/  PRMT R0, RZ, 0x7610, R0 ;  /* 0x00007610ff007816 */ /* 0x000fe20000000000 */
[----:B------:R-:W-:Y:S01]  /*05f0*/  IMAD.MOV.U32 R36, RZ, RZ, -0x1 ;  /* 0xffffffffff247424 */ /* 0x000fe200078e00ff */
[----:B------:R-:W-:Y:S01]  /*0600*/  ISETP.GE.U32.AND P0, PT, R18, UR4, PT ;  /* 0x0000000412007c0c */ /* 0x000fe2000bf06070 */
[----:B------:R-:W-:Y:S02]  /*0610*/  IMAD.MOV.U32 R37, RZ, RZ, -0x1 ;  /* 0xffffffffff257424 */ /* 0x000fe400078e00ff */
[----:B------:R-:W-:Y:S01]  /*0620*/  IMAD.MOV.U32 R33, RZ, RZ, -0x1 ;  /* 0xffffffffff217424 */ /* 0x000fe200078e00ff */
[----:B------:R-:W-:-:S13]  /*0630*/  ISETP.GE.U32.AND.EX P0, PT, R19, UR5, PT, P0 ;  /* 0x0000000513007c0c */ /* 0x000fda000bf06100 */
[----:B------:R-:W-:Y:S05]  /*0640*/  @P0 BRA `(.L_x_4) ;  /* 0x0000000400580947 */ /* 0x000fea0003800000 */
[----:B------:R-:W0:Y:S01]  /*0650*/  LDC.64 R14, c[0x0][0x628] ;  /* 0x00018a00ff0e7b82 */ /* 0x000e220000000a00 */
[----:B------:R-:W-:Y:S02]  /*0660*/  IMAD.MOV.U32 R6, RZ, RZ, R18 ;  /* 0x000000ffff067224 */ /* 0x000fe400078e0012 */
[----:B------:R-:W-:-:S05]  /*0670*/  IMAD.MOV.U32 R7, RZ, RZ, R19 ;  /* 0x000000ffff077224 */ /* 0x000fca00078e0013 */
[----:B------:R-:W1:Y:S08]  /*0680*/  LDC R0, c[0x0][0x630] ;  /* 0x00018c00ff007b82 */ /* 0x000e700000000800 */
[----:B------:R-:W2:Y:S01]  /*0690*/  LDC.64 R20, c[0x0][0x620] ;  /* 0x00018800ff147b82 */ /* 0x000ea20000000a00 */
[----:B0-----:R-:W-:-:S04]  /*06a0*/  ISETP.NE.U32.AND P0, PT, R14, RZ, PT ;  /* 0x000000ff0e00720c */ /* 0x001fc80003f05070 */
[----:B------:R-:W-:-:S13]  /*06b0*/  ISETP.NE.AND.EX P0, PT, R15, RZ, PT, P0 ;  /* 0x000000ff0f00720c */ /* 0x000fda0003f05300 */
[----:B-12---:R-:W-:Y:S05]  /*06c0*/  @!P0 BRA `(.L_x_5) ;  /* 0x0000000000288947 */ /* 0x006fea0003800000 */
[----:B------:R-:W0:Y:S02]  /*06d0*/  LDC R5, c[0x0][0x634] ;  /* 0x00018d00ff057b82 */ /* 0x000e240000000800 */
[----:B0-----:R-:W-:-:S05]  /*06e0*/  IADD3 R5, P0, R18, R5, RZ ;  /* 0x0000000512057210 */ /* 0x001fca0007f1e0ff */
[----:B------:R-:W-:-:S04]  /*06f0*/  IMAD.X R13, RZ, RZ, R19, P0 ;  /* 0x000000ffff0d7224 */ /* 0x000fc800000e0613 */
[----:B------:R-:W-:-:S04]  /*0700*/  IMAD.WIDE.U32 R6, R13, R14, RZ ;  /* 0x0000000e0d067225 */ /* 0x000fc800078e00ff */
[----:B------:R-:W-:-:S04]  /*0710*/  IMAD.WIDE.U32 R8, P0, R5, R15, R6 ;  /* 0x0000000f05087225 */ /* 0x000fc80007800006 */
[----:B------:R-:W-:-:S04]  /*0720*/  IMAD.WIDE.U32 R6, R5, R14, RZ ;  /* 0x0000000e05067225 */ /* 0x000fc800078e00ff */
[----:B------:R-:W-:Y:S01]  /*0730*/  IMAD.X R11, RZ, RZ, RZ, P0 ;  /* 0x000000ffff0b7224 */ /* 0x000fe200000e06ff */
[----:B------:R-:W-:Y:S01]  /*0740*/  IADD3 RZ, P0, R7, R8, RZ ;  /* 0x0000000807ff7210 */ /* 0x000fe20007f1e0ff */
[----:B------:R-:W-:-:S04]  /*0750*/  IMAD.MOV.U32 R10, RZ, RZ, R9 ;  /* 0x000000ffff0a7224 */ /* 0x000fc800078e0009 */
[----:B------:R-:W-:-:S08]  /*0760*/  IMAD.WIDE.U32.X R6, R13, R15, R10, P0 ;  /* 0x0000000f0d067225 */ /* 0x000fd000000e040a */
.L_x_5:
[-CC-:B------:R-:W-:Y:S01]  /*0770*/  SHF.R.U64 R33, R6, R0.reuse, R7.reuse ;  /* 0x0000000006217219 */ /* 0x180fe20000001207 */
[----:B------:R-:W0:Y:S01]  /*0780*/  LDC.64 R24, c[0x0][0x640] ;  /* 0x00019000ff187b82 */ /* 0x000e220000000a00 */
[----:B------:R-:W-:Y:S01]  /*0790*/  SHF.R.U32.HI R3, RZ, R0, R7 ;  /* 0x00000000ff037219 */ /* 0x000fe20000011607 */
[----:B------:R-:W-:Y:S01]  /*07a0*/  ULDC UR4, c[0x0][0x150] ;  /* 0x0000540000047ab9 */ /* 0x000fe20000000800 */
[----:B------:R-:W-:Y:S02]  /*07b0*/  IADD3 R5, P0, RZ, -R33, RZ ;  /* 0x80000021ff057210 */ /* 0x000fe40007f1e0ff */
[----:B------:R-:W-:-:S03]  /*07c0*/  I2FP.F32.U32 R0, R2 ;  /* 0x0000000200007245 */ /* 0x000fc60000201000 */
[----:B------:R-:W1:Y:S01]  /*07d0*/  LDC R10, c[0x0][0x618] ;  /* 0x00018600ff0a7b82 */ /* 0x000e620000000800 */
[----:B------:R-:W-:Y:S02]  /*07e0*/  IMAD.X R9, RZ, RZ, ~R3, P0 ;  /* 0x000000ffff097224 */ /* 0x000fe400000e0e03 */
[----:B------:R-:W-:Y:S01]  /*07f0*/  FMUL R0, R0, UR4 ;  /* 0x0000000400007c20 */ /* 0x000fe20008400000 */
[----:B------:R-:W-:Y:S01]  /*0800*/  IMAD.WIDE.U32 R6, R5, R20, R18 ;  /* 0x0000001405067225 */ /* 0x000fe200078e0012 */
[----:B------:R-:W-:-:S03]  /*0810*/  ULDC UR4, c[0x0][0x154] ;  /* 0x0000550000047ab9 */ /* 0x000fc60000000800 */
[----:B------:R-:W-:Y:S01]  /*0820*/  IMAD R8, R9, R20, RZ ;  /* 0x0000001409087224 */ /* 0x000fe200078e02ff */
[----:B------:R-:W2:Y:S01]  /*0830*/  LDC R3, c[0x0][0x144] ;  /* 0x00005100ff037b82 */ /* 0x000ea20000000800 */
[----:B------:R-:W3:Y:S01]  /*0840*/  F2I.U32.TRUNC.NTZ R0, R0 ;  /* 0x0000000000007305 */ /* 0x000ee2000020f000 */
[----:B------:R-:W-:Y:S02]  /*0850*/  IMAD.MOV.U32 R9, RZ, RZ, -0x1 ;  /* 0xffffffffff097424 */ /* 0x000fe400078e00ff */
[----:B------:R-:W-:-:S04]  /*0860*/  IMAD R5, R5, R21, R8 ;  /* 0x0000001505057224 */ /* 0x000fc800078e0208 */
[----:B------:R-:W4:Y:S01]  /*0870*/  LDC R14, c[0x0][0x608] ;  /* 0x00018200ff0e7b82 */ /* 0x000f220000000800 */
[----:B------:R-:W-:Y:S01]  /*0880*/  IMAD.IADD R7, R7, 0x1, R5 ;  /* 0x0000000107077824 */ /* 0x000fe200078e0205 */
[----:B0-----:R-:W-:Y:S02]  /*0890*/  ISETP.NE.U32.AND P0, PT, R24, RZ, PT ;  /* 0x000000ff1800720c */ /* 0x001fe40003f05070 */
[----:B------:R-:W-:Y:S02]  /*08a0*/  I2FP.F32.U32 R5, R4 ;  /* 0x0000000400057245 */ /* 0x000fe40000201000 */
[----:B------:R-:W-:Y:S02]  /*08b0*/  ISETP.NE.AND.EX P0, PT, R25, RZ, PT, P0 ;  /* 0x000000ff1900720c */ /* 0x000fe40003f05300 */
[----:B------:R-:W0:Y:S01]  /*08c0*/  LDC R8, c[0x0][0x658] ;  /* 0x00019600ff087b82 */ /* 0x000e220000000800 */
[-CC-:B-1----:R-:W-:Y:S01]  /*08d0*/  SHF.R.U64 R12, R6, R10.reuse, R7.reuse ;  /* 0x0000000a060c7219 */ /* 0x182fe20000001207 */
[----:B---3--:R-:W-:Y:S01]  /*08e0*/  IMAD.MOV R6, RZ, RZ, -R0 ;  /* 0x000000ffff067224 */ /* 0x008fe200078e0a00 */
[----:B------:R-:W-:-:S05]  /*08f0*/  SHF.R.U32.HI R7, RZ, R10, R7 ;  /* 0x0000000aff077219 */ /* 0x000fca0000011607 */
[----:B------:R-:W1:Y:S01]  /*0900*/  LDC R13, c[0x0][0x148] ;  /* 0x00005200ff0d7b82 */ /* 0x000e620000000800 */
[----:B--2---:R-:W-:Y:S02]  /*0910*/  IMAD R0, R3, R6, R2 ;  /* 0x0000000603007224 */ /* 0x004fe400078e0202 */
[----:B------:R-:W-:-:S04]  /*0920*/  FMUL R3, R5, UR4 ;  /* 0x0000000405037c20 */ /* 0x000fc80008400000 */
[----:B------:R2:W3:Y:S01]  /*0930*/  F2I.U32.TRUNC.NTZ R11, R3 ;  /* 0x00000003000b7305 */ /* 0x0004e2000020f000 */
[----:B------:R-:W1:Y:S01]  /*0940*/  LDC R21, c[0x0][0x600] ;  /* 0x00018000ff157b82 */ /* 0x000e620000000800 */
[-CC-:B----4-:R-:W-:Y:S02]  /*0950*/  SHF.R.U64 R29, R12, R14.reuse, R7.reuse ;  /* 0x0000000e0c1d7219 */ /* 0x190fe40000001207 */
[----:B------:R-:W-:Y:S01]  /*0960*/  SHF.R.U32.HI R5, RZ, R14, R7 ;  /* 0x0000000eff057219 */ /* 0x000fe20000011607 */
[----:B------:R-:W-:-:S04]  /*0970*/  IMAD.MOV.U32 R7, RZ, RZ, 0x1 ;  /* 0x00000001ff077424 */ /* 0x000fc800078e00ff */
[----:B------:R-:W4:Y:S01]  /*0980*/  LDC R20, c[0x0][0x648] ;  /* 0x00019200ff147b82 */ /* 0x000f220000000800 */
[-C--:B0-----:R-:W-:Y:S02]  /*0990*/  SHF.L.U32 R2, R9, R8.reuse, RZ ;  /* 0x0000000809027219 */ /* 0x081fe400000006ff */
[-CC-:B------:R-:W-:Y:S02]  /*09a0*/  SHF.R.U64 R14, R29, R8.reuse, R5.reuse ;  /* 0x000000081d0e7219 */ /* 0x180fe40000001205 */
[----:B------:R-:W-:Y:S02]  /*09b0*/  SHF.R.U32.HI R15, RZ, R8, R5 ;  /* 0x00000008ff0f7219 */ /* 0x000fe40000011605 */
[----:B------:R-:W-:Y:S01]  /*09c0*/  LOP3.LUT R10, RZ, R2, RZ, 0x33, !PT ;  /* 0x00000002ff0a7212 */ /* 0x000fe200078e33ff */
[----:B------:R-:W0:Y:S01]  /*09d0*/  LDC R27, c[0x0][0x638] ;  /* 0x00018e00ff1b7b82 */ /* 0x000e220000000800 */
[----:B------:R-:W-:Y:S01]  /*09e0*/  SHF.L.U32 R5, R7, R8, RZ ;  /* 0x0000000807057219 */ /* 0x000fe200000006ff */
[----:B------:R-:W-:-:S02]  /*09f0*/  IMAD.MOV.U32 R2, RZ, RZ, R14 ;  /* 0x000000ffff027224 */ /* 0x000fc400078e000e */
[----:B--2---:R-:W-:-:S04]  /*0a00*/  IMAD.MOV.U32 R3, RZ, RZ, R15 ;  /* 0x000000ffff037224 */ /* 0x004fc800078e000f */
[----:B------:R-:W2:Y:S01]  /*0a10*/  LDC R36, c[0x0][0x610] ;  /* 0x00018400ff247b82 */ /* 0x000ea20000000800 */
[----:B---3--:R-:W-:Y:S05]  /*0a20*/  @!P0 BRA `(.L_x_6) ;  /* 0x0000000000288947 */ /* 0x008fea0003800000 */
[----:B------:R-:W3:Y:S02]  /*0a30*/  LDC R9, c[0x0][0x64c] ;  /* 0x00019300ff097b82 */ /* 0x000ee40000000800 */
[----:B---3--:R-:W-:-:S05]  /*0a40*/  IADD3 R9, P0, R14, R9, RZ ;  /* 0x000000090e097210 */ /* 0x008fca0007f1e0ff */
        /* <DEDUP_REMOVED lines=8> */
.L_x_6:
[----:B----4-:R-:W-:Y:S01]  /*0ad0*/  SHF.R.U64 R2, R2, R20, R3 ;  /* 0x0000001402027219 */ /* 0x010fe20000001203 */
[----:B-1----:R-:W-:Y:S01]  /*0ae0*/  VIADD R3, R21, 0xffffffff ;  /* 0xffffffff15037836 */ /* 0x002fe20000000000 */
[----:B------:R-:W-:Y:S01]  /*0af0*/  LOP3.LUT R10, R29, R10, RZ, 0xc0, !PT ;  /* 0x0000000a1d0a7212 */ /* 0x000fe200078ec0ff */
[----:B------:R-:W-:Y:S02]  /*0b00*/  IMAD.MOV R11, RZ, RZ, -R11 ;  /* 0x000000ffff0b7224 */ /* 0x000fe400078e0a0b */
[----:B------:R-:W-:Y:S01]  /*0b10*/  IMAD.MOV R6, RZ, RZ, -R2 ;  /* 0x000000ffff067224 */ /* 0x000fe200078e0a02 */
[----:B------:R-:W-:Y:S01]  /*0b20*/  LOP3.LUT R3, R12, R3, RZ, 0xc0, !PT ;  /* 0x000000030c037212 */ /* 0x000fe200078ec0ff */
[----:B------:R-:W-:Y:S02]  /*0b30*/  IMAD R5, R5, R2, R10 ;  /* 0x0000000205057224 */ /* 0x000fe400078e020a */
[----:B------:R-:W-:Y:S02]  /*0b40*/  @P3 IMAD R0, R13, R11, R4 ;  /* 0x0000000b0d003224 */ /* 0x000fe400078e0204 */
[----:B0-----:R-:W-:-:S02]  /*0b50*/  IMAD R2, R6, R27, R14 ;  /* 0x0000001b06027224 */ /* 0x001fc400078e020e */
[----:B--2---:R-:W-:Y:S02]  /*0b60*/  IMAD R36, R5, R36, R0 ;  /* 0x0000002405247224 */ /* 0x004fe400078e0200 */
[----:B------:R-:W-:Y:S02]  /*0b70*/  IMAD R3, R2, R21, R3 ;  /* 0x0000001502037224 */ /* 0x000fe400078e0203 */
[----:B------:R-:W-:-:S03]  /*0b80*/  IMAD.MOV.U32 R0, RZ, RZ, 0x1 ;  /* 0x00000001ff007424 */ /* 0x000fc600078e00ff */
[----:B------:R-:W-:Y:S02]  /*0b90*/  SEL R37, R3, R36, !P3 ;  /* 0x0000002403257207 */ /* 0x000fe40005800000 */
[----:B------:R-:W-:-:S07]  /*0ba0*/  SEL R36, R36, R3, !P3 ;  /* 0x0000000324247207 */ /* 0x000fce0005800000 */
.L_x_4:
[----:B------:R-:W-:-:S08]  /*0bb0*/  NOP ;  /* 0x0000000000007918 */ /* 0x000fd00000000000 */
[----:B------:R-:W0:Y:S02]  /*0bc0*/  USETMAXREG.TRY_ALLOC.CTAPOOL UP0, 0xe8 ;  /* 0x000000e8000079c8 */ /* 0x000e240008000600 */
[----:B0-----:R-:W-:-:S13]  /*0bd0*/  PLOP3.LUT P0, PT, PT, PT, UP0, 0x80, 0x0 ;  /* 0x000000000000781c */ /* 0x001fda0003f0f008 */
[----:B------:R-:W-:Y:S05]  /*0be0*/  @!P0 BRA `(.L_x_4) ;  /* 0xfffffffc00f08947 */ /* 0x000fea000383ffff */
[----:B------:R-:W-:Y:S01]  /*0bf0*/  ULDC.64 UR4, c[0x0][0x598] ;  /* 0x0001660000047ab9 */ /* 0x000fe20000000a00 */
[----:B------:R-:W-:Y:S01]  /*0c00*/  ULDC.64 UR36, c[0x0][0x208] ;  /* 0x0000820000247ab9 */ /* 0x000fe20000000a00 */
[----:B------:R-:W-:-:S04]  /*0c10*/  ISETP.NE.U32.AND P0, PT, RZ, UR4, PT ;  /* 0x00000004ff007c0c */ /* 0x000fc8000bf05070 */
[----:B------:R-:W-:-:S13]  /*0c20*/  ISETP.NE.AND.EX P0, PT, RZ, UR5, PT, P0 ;  /* 0x00000005ff007c0c */ /* 0x000fda000bf05300 */
[----:B------:R-:W-:Y:S05]  /*0c30*/  @!P0 BRA `(.L_x_7) ;  /* 0x00000000001c8947 */ /* 0x000fea0003800000 */
[----:B------:R-:W0:Y:S02]  /*0c40*/  LDC.64 R2, c[0x0][0x598] ;  /* 0x00016600ff027b82 */ /* 0x000e240000000a00 */
[----:B0-----:R-:W2:Y:S02]  /*0c50*/  LDG.E.64 R2, desc[UR36][R2.64] ;  /* 0x0000002402027981 */ /* 0x001ea4000c1e1b00 */
[----:B--2---:R-:W-:-:S04]  /*0c60*/  ISETP.NE.U32.AND P0, PT, R2, RZ, PT ;  /* 0x000000ff0200720c */ /* 0x004fc80003f05070 */
[----:B------:R-:W-:-:S13]  /*0c70*/  ISETP.NE.AND.EX P0, PT, R3, RZ, PT, P0 ;  /* 0x000000ff0300720c */ /* 0x000fda0003f05300 */
[----:B------:R-:W-:Y:S05]  /*0c80*/  @!P0 BRA `(.L_x_7) ;  /* 0x0000000000088947 */ /* 0x000fea0003800000 */
[----:B------:R0:W5:Y:S01]  /*0c90*/  LD.E R32, desc[UR36][R2.64] ;  /* 0x0000002402207980 */ /* 0x000162000c101900 */
[----:B------:R-:W-:Y:S05]  /*0ca0*/  BRA `(.L_x_8) ;  /* 0x0000000000247947 */ /* 0x000fea0003800000 */
.L_x_7:
[----:B------:R-:W-:Y:S02]  /*0cb0*/  ULDC.64 UR4, c[0x0][0x588] ;  /* 0x0001620000047ab9 */ /* 0x000fe40000000a00 */
[----:B------:R-:W-:-:S04]  /*0cc0*/  ISETP.NE.U32.AND P0, PT, RZ, UR4, PT ;  /* 0x00000004ff007c0c */ /* 0x000fc8000bf05070 */
[----:B------:R-:W-:-:S13]  /*0cd0*/  ISETP.NE.AND.EX P0, PT, RZ, UR5, PT, P0 ;  /* 0x00000005ff007c0c */ /* 0x000fda000bf05300 */
[----:B------:R-:W-:Y:S05]  /*0ce0*/  @!P0 BRA `(.L_x_9) ;  /* 0x00000000000c8947 */ /* 0x000fea0003800000 */
[----:B------:R-:W0:Y:S02]  /*0cf0*/  LDC.64 R2, c[0x0][0x588] ;  /* 0x00016200ff027b82 */ /* 0x000e240000000a00 */
[----:B0-----:R1:W5:Y:S01]  /*0d00*/  LDG.E R32, desc[UR36][R2.64] ;  /* 0x0000002402207981 */ /* 0x001362000c1e1900 */
[----:B------:R-:W-:Y:S05]  /*0d10*/  BRA `(.L_x_8) ;  /* 0x0000000000087947 */ /* 0x000fea0003800000 */
.L_x_9:
[----:B------:R-:W-:Y:S02]  /*0d20*/  ULDC UR4, c[0x0][0x580] ;  /* 0x0001600000047ab9 */ /* 0x000fe40000000800 */
[----:B------:R-:W-:-:S07]  /*0d30*/  IMAD.U32 R32, RZ, RZ, UR4 ;  /* 0x00000004ff207e24 */ /* 0x000fce000f8e00ff */
.L_x_8:
[----:B------:R-:W-:Y:S02]  /*0d40*/  ULDC.64 UR4, c[0x0][0x5a0] ;  /* 0x0001680000047ab9 */ /* 0x000fe40000000a00 */
[----:B------:R-:W-:-:S04]  /*0d50*/  ISETP.NE.U32.AND P0, PT, RZ, UR4, PT ;  /* 0x00000004ff007c0c */ /* 0x000fc8000bf05070 */
[----:B------:R-:W-:-:S13]  /*0d60*/  ISETP.NE.AND.EX P0, PT, RZ, UR5, PT, P0 ;  /* 0x00000005ff007c0c */ /* 0x000fda000bf05300 */
[----:B------:R-:W-:Y:S05]  /*0d70*/  @!P0 BRA `(.L_x_10) ;  /* 0x00000000001c8947 */ /* 0x000fea0003800000 */
[----:B01----:R-:W0:Y:S02]  /*0d80*/  LDC.64 R2, c[0x0][0x5a0] ;  /* 0x00016800ff027b82 */ /* 0x003e240000000a00 */
[----:B0-----:R-:W2:Y:S02]  /*0d90*/  LDG.E.64 R2, desc[UR36][R2.64] ;  /* 0x0000002402027981 */ /* 0x001ea4000c1e1b00 */
[----:B--2---:R-:W-:-:S04]  /*0da0*/  ISETP.NE.U32.AND P0, PT, R2, RZ, PT ;  /* 0x000000ff0200720c */ /* 0x004fc80003f05070 */
[----:B------:R-:W-:-:S13]  /*0db0*/  ISETP.NE.AND.EX P0, PT, R3, RZ, PT, P0 ;  /* 0x000000ff0300720c */ /* 0x000fda0003f05300 */
[----:B------:R-:W-:Y:S05]  /*0dc0*/  @!P0 BRA `(.L_x_10) ;  /* 0x0000000000088947 */ /* 0x000fea0003800000 */
[----:B------:R0:W5:Y:S01]  /*0dd0*/  LD.E R34, desc[UR36][R2.64] ;  /* 0x0000002402227980 */ /* 0x000162000c101900 */
[----:B------:R-:W-:Y:S05]  /*0de0*/  BRA `(.L_x_11) ;  /* 0x0000000000247947 */ /* 0x000fea0003800000 */
.L_x_10:
[----:B------:R-:W-:Y:S02]  /*0df0*/  ULDC.64 UR4, c[0x0][0x590] ;  /* 0x0001640000047ab9 */ /* 0x000fe40000000a00 */
[----:B------:R-:W-:-:S04]  /*0e00*/  ISETP.NE.U32.AND P0, PT, RZ, UR4, PT ;  /* 0x00000004ff007c0c */ /* 0x000fc8000bf05070 */
[----:B------:R-:W-:-:S13]  /*0e10*/  ISETP.NE.AND.EX P0, PT, RZ, UR5, PT, P0 ;  /* 0x00000005ff007c0c */ /* 0x000fda000bf05300 */
[----:B------:R-:W-:Y:S05]  /*0e20*/  @!P0 BRA `(.L_x_12) ;  /* 0x00000000000c8947 */ /* 0x000fea0003800000 */
[----:B------:R-:W2:Y:S02]  /*0e30*/  LDC.64 R34, c[0x0][0x590] ;  /* 0x00016400ff227b82 */ /* 0x000ea40000000a00 */
[----:B--2---:R2:W5:Y:S01]  /*0e40*/  LDG.E R34, desc[UR36][R34.64] ;  /* 0x0000002422227981 */ /* 0x004562000c1e1900 */
[----:B------:R-:W-:Y:S05]  /*0e50*/  BRA `(.L_x_11) ;  /* 0x0000000000087947 */ /* 0x000fea0003800000 */
.L_x_12:
[----:B------:R-:W-:Y:S02]  /*0e60*/  ULDC UR4, c[0x0][0x584] ;  /* 0x0001610000047ab9 */ /* 0x000fe40000000800 */
[----:B------:R-:W-:-:S07]  /*0e70*/  IMAD.U32 R34, RZ, RZ, UR4 ;  /* 0x00000004ff227e24 */ /* 0x000fce000f8e00ff */
.L_x_11:
[----:B------:R-:W-:-:S13]  /*0e80*/  LOP3.LUT P0, RZ, R0, 0xff, RZ, 0xc0, !PT ;  /* 0x000000ff00ff7812 */ /* 0x000fda000780c0ff */
[----:B------:R-:W-:Y:S05]  /*0e90*/  @!P0 EXIT ;  /* 0x000000000000894d */ /* 0x000fea0003800000 */
[----:B------:R-:W-:Y:S01]  /*0ea0*/  ULDC UR4, c[0x0][0x28c] ;  /* 0x0000a30000047ab9 */ /* 0x000fe20000000800 */
[----:B--2---:R-:W-:Y:S01]  /*0eb0*/  LOP3.LUT R35, R17, 0x1, RZ, 0xfc, !PT ;  /* 0x0000000111237812 */ /* 0x004fe200078efcff */
[----:B------:R-:W-:Y:S01]  /*0ec0*/  UIADD3 UR4, UR4, 0x7f, URZ ;  /* 0x0000007f04047890 */ /* 0x000fe2000fffe03f */
[----:B------:R-:W-:Y:S01]  /*0ed0*/  UMOV UR38, URZ ;  /* 0x0000003f00267c82 */ /* 0x000fe20008000000 */
[----:B------:R-:W-:Y:S02]  /*0ee0*/  UMOV UR39, URZ ;  /* 0x0000003f00277c82 */ /* 0x000fe40008000000 */
[----:B------:R-:W-:-:S04]  /*0ef0*/  USHF.R.S32.HI UR5, URZ, 0x1f, UR4 ;  /* 0x0000001f3f057899 */ /* 0x000fc80008011404 */
[----:B------:R-:W-:-:S04]  /*0f00*/  ULEA.HI UR5, UR5, UR4, URZ, 0x7 ;  /* 0x0000000405057291 */ /* 0x000fc8000f8f383f */
[----:B------:R-:W-:-:S12]  /*0f10*/  USHF.R.S32.HI UR40, URZ, 0x7, UR5 ;  /* 0x000000073f287899 */ /* 0x000fd80008011405 */
.L_x_44:
[----:B------:R-:W-:Y:S01]  /*0f20*/  LOP3.LUT R0, R16, 0x80, RZ, 0xc0, !PT ;  /* 0x0000008010007812 */ /* 0x000fe200078ec0ff */
[----:B--2---:R-:W2:Y:S01]  /*0f30*/  S2UR UR7, SR_CgaCtaId ;  /* 0x00000000000779c3 */ /* 0x004ea20000008800 */
[----:B------:R-:W-:Y:S02]  /*0f40*/  UMOV UR6, 0x400 ;  /* 0x0000040000067882 */ /* 0x000fe40000000000 */
[----:B------:R-:W-:-:S06]  /*0f50*/  SHF.R.U32.HI R0, RZ, 0x7, R0 ;  /* 0x00000007ff007819 */ /* 0x000fcc0000011600 */
[----:B------:R-:W3:Y:S01]  /*0f60*/  SHFL.IDX PT, R0, R0, RZ, 0x1f ;  /* 0x00001fff00007589 */ /* 0x000ee200000e0000 */
[----:B--2---:R-:W-:Y:S01]  /*0f70*/  ULEA UR42, UR7, UR6, 0x18 ;  /* 0x00000006072a7291 */ /* 0x004fe2000f8ec03f */
[----:B---3--:R-:W-:-:S13]  /*0f80*/  R2UR UR4, R0 ;  /* 0x00000000000472ca */ /* 0x008fda00000e0000 */
[----:B------:R-:W-:-:S04]  /*0f90*/  ULEA.HI UR5, UR4, UR4, URZ, 0x1 ;  /* 0x0000000404057291 */ /* 0x000fc8000f8f083f */
[----:B------:R-:W-:-:S04]  /*0fa0*/  ULOP3.LUT UR5, UR5, 0x7fffe, URZ, 0xc0, !UPT ;  /* 0x0007fffe05057892 */ /* 0x000fc8000f8ec03f */
[----:B------:R-:W-:-:S03]  /*0fb0*/  UIADD3 UR5, UR4, -UR5, URZ ;  /* 0x8000000504057290 */ /* 0x000fc6000fffe03f */
[----:B------:R-:W-:Y:S01]  /*0fc0*/  ULDC UR4, c[0x0][0x28c] ;  /* 0x0000a30000047ab9 */ /* 0x000fe20000000800 */
[----:B------:R-:W-:Y:S01]  /*0fd0*/  ULEA UR5, UR5, UR42, 0xd ;  /* 0x0000002a05057291 */ /* 0x000fe2000f8e683f */
[----:B------:R-:W-:-:S03]  /*0fe0*/  ISETP.LT.AND P0, PT, RZ, UR4, PT ;  /* 0x00000004ff007c0c */ /* 0x000fc6000bf01270 */
[----:B------:R-:W-:-:S04]  /*0ff0*/  UIADD3 UR5, UR5, 0x100, URZ ;  /* 0x0000010005057890 */ /* 0x000fc8000fffe03f */
[----:B------:R-:W-:-:S04]  /*1000*/  USHF.R.U32.HI UR5, URZ, 0x4, UR5 ;  /* 0x000000043f057899 */ /* 0x000fc80008011605 */
[----:B------:R-:W-:Y:S02]  /*1010*/  ULOP3.LUT UR41, UR5, 0x3fff, URZ, 0xc0, !UPT ;  /* 0x00003fff05297892 */ /* 0x000fe4000f8ec03f */
[----:B-1---5:R-:W-:Y:S10]  /*1020*/  @P0 BRA `(.L_x_13) ;  /* 0x0000000000400947 */ /* 0x022ff40003800000 */
[----:B------:R-:W-:Y:S01]  /*1030*/  MOV R0, 0x0 ;  /* 0x0000000000007802 */ /* 0x000fe20000000f00 */
[----:B------:R-:W-:Y:S01]  /*1040*/  ULDC.64 UR4, c[0x4][0x68] ;  /* 0x01001a0000047ab9 */ /* 0x000fe20000000a00 */
[----:B------:R-:W-:Y:S01]  /*1050*/  ULDC.64 UR6, c[0x4][0x8] ;  /* 0x0100020000067ab9 */ /* 0x000fe20000000a00 */
[----:B------:R-:W-:Y:S01]  /*1060*/  IMAD.U32 R4, RZ, RZ, UR4 ;  /* 0x00000004ff047e24 */ /* 0x000fe2000f8e00ff */
[----:B01----:R0:W1:Y:S01]  /*1070*/  LDC.64 R2, c[0x4][R0] ;  /* 0x0100000000027b82 */ /* 0x0030620000000a00 */
[----:B------:R-:W-:Y:S01]  /*1080*/  IMAD.U32 R5, RZ, RZ, UR5 ;  /* 0x00000005ff057e24 */ /* 0x000fe2000f8e00ff */
[----:B------:R-:W-:Y:S01]  /*1090*/  ULDC.64 UR4, c[0x4][0x70] ;  /* 0x01001c0000047ab9 */ /* 0x000fe20000000a00 */
[----:B------:R-:W-:Y:S02]  /*10a0*/  IMAD.U32 R10, RZ, RZ, UR6 ;  /* 0x00000006ff0a7e24 */ /* 0x000fe4000f8e00ff */
[----:B------:R-:W-:Y:S02]  /*10b0*/  IMAD.U32 R6, RZ, RZ, UR4 ;  /* 0x00000004ff067e24 */ /* 0x000fe4000f8e00ff */
[----:B------:R-:W-:-:S02]  /*10c0*/  IMAD.U32 R7, RZ, RZ, UR5 ;  /* 0x00000005ff077e24 */ /* 0x000fc4000f8e00ff */
[----:B------:R-:W-:Y:S02]  /*10d0*/  IMAD.U32 R11, RZ, RZ, UR7 ;  /* 0x00000007ff0b7e24 */ /* 0x000fe4000f8e00ff */
[----:B------:R-:W-:Y:S02]  /*10e0*/  IMAD.MOV.U32 R8, RZ, RZ, 0x1e1 ;  /* 0x000001e1ff087424 */ /* 0x000fe400078e00ff */
[----:B------:R-:W-:Y:S02]  /*10f0*/  IMAD.MOV.U32 R12, RZ, RZ, 0x1 ;  /* 0x00000001ff0c7424 */ /* 0x000fe400078e00ff */
[----:B0-----:R-:W-:-:S07]  /*1100*/  IMAD.MOV.U32 R13, RZ, RZ, RZ ;  /* 0x000000ffff0d7224 */ /* 0x001fce00078e00ff */
[----:B------:R-:W-:-:S07]  /*1110*/  LEPC R20, `(.L_x_13) ;  /* 0x000000001014794e */ /* 0x000fce0000000000 */
[----:B-1---5:R-:W-:Y:S05]  /*1120*/  CALL.ABS.NOINC R2 ;  /* 0x0000000002007343 */ /* 0x022fea0003c00000 */
.L_x_13:
[----:B------:R-:W-:-:S13]  /*1130*/  ISETP.NE.AND P0, PT, R35, 0x3, PT ;  /* 0x000000032300780c */ /* 0x000fda0003f05270 */
[----:B------:R-:W-:Y:S05]  /*1140*/  @!P0 BRA `(.L_x_14) ;  /* 0x0000000000048947 */ /* 0x000fea0003800000 */
[----:B------:R-:W-:Y:S01]  /*1150*/  BPT.TRAP 0x1 ;  /* 0x000000040000795c */ /* 0x000fe20000300000 */
.L_x_14:
[----:B01----:R-:W-:Y:S02]  /*1160*/  IMAD.U32 R3, RZ, RZ, UR39 ;  /* 0x00000027ff037e24 */ /* 0x003fe4000f8e00ff */
[----:B------:R-:W-:-:S03]  /*1170*/  IMAD.U32 R0, RZ, RZ, UR38 ;  /* 0x00000026ff007e24 */ /* 0x000fc6000f8e00ff */
[----:B------:R-:W-:Y:S02]  /*1180*/  LEA R3, R3, UR42, 0x3 ;  /* 0x0000002a03037c11 */ /* 0x000fe4000f8e18ff */
[----:B------:R-:W-:-:S04]  /*1190*/  SHF.L.U32 R0, R0, 0x1f, RZ ;  /* 0x0000001f00007819 */ /* 0x000fc800000006ff */
[----:B------:R0:W1:Y:S01]  /*11a0*/  SYNCS.PHASECHK.TRANS64.TRYWAIT P1, [R3+URZ], R0 ;  /* 0x00000000030075a7 */ /* 0x000062000802017f */
[----:B------:R-:W-:Y:S05]  /*11b0*/  @!P0 BRA `(.L_x_15) ;  /* 0x0000000000048947 */ /* 0x000fea0003800000 */
[----:B------:R-:W-:Y:S01]  /*11c0*/  BPT.TRAP 0x1 ;  /* 0x000000040000795c */ /* 0x000fe20000300000 */
.L_x_15:
[----:B-1----:R-:W-:Y:S05]  /*11d0*/  @P1 BRA `(.L_x_16) ;  /* 0x0000000000081947 */ /* 0x002fea0003800000 */
[----:B------:R-:W1:Y:S02]  /*11e0*/  SYNCS.PHASECHK.TRANS64.TRYWAIT P1, [R3+URZ], R0 ;  /* 0x00000000030075a7 */ /* 0x000e64000802017f */
[----:B-1----:R-:W-:Y:S05]  /*11f0*/  @!P1 BRA `(.L_x_17) ;  /* 0x0000003c00e49947 */ /* 0x002fea0003800000 */
.L_x_16:
[----:B------:R-:W-:-:S04]  /*1200*/  UISETP.LT.AND UP0, UPT, UR40, 0x1, UPT ;  /* 0x000000012800788c */ /* 0x000fc8000bf01270 */
[----:B------:R-:W-:-:S04]  /*1210*/  USEL UR4, UR40, 0x1, UP0 ;  /* 0x0000000128047887 */ /* 0x000fc80008000000 */
[----:B------:R-:W-:-:S06]  /*1220*/  UIADD3 UR4, UR40, -UR4, URZ ;  /* 0x8000000428047290 */ /* 0x000fcc000fffe03f */
[----:B01----:R-:W-:Y:S01]  /*1230*/  IMAD.U32 R0, RZ, RZ, UR4 ;  /* 0x00000004ff007e24 */ /* 0x003fe2000f8e00ff */
[----:B------:R-:W-:Y:S05]  /*1240*/  WARPSYNC.ALL ;  /* 0x0000000000007948 */ /* 0x000fea0003800000 */
[----:B------:R-:W-:Y:S01]  /*1250*/  ISETP.GE.AND P1, PT, R0, 0x1, PT ;  /* 0x000000010000780c */ /* 0x000fe20003f26270 */
[----:B------:R-:W-:Y:S01]  /*1260*/  UIADD3 UR4, UR42, 0x30100, URZ ;  /* 0x000301002a047890 */ /* 0x000fe2000fffe03f */
[----:B------:R-:W-:Y:S01]  /*1270*/  WARPGROUP.ARRIVE ;  /* 0x00000000000079c5 */ /* 0x000fe20000000000 */
[----:B------:R-:W-:Y:S01]  /*1280*/  UMOV UR9, 0x40000040 ;  /* 0x4000004000097882 */ /* 0x000fe20000000000 */
[----:B------:R-:W-:Y:S01]  /*1290*/  UMOV UR11, 0x40000000 ;  /* 0x40000000000b7882 */ /* 0x000fe20000000000 */
[----:B------:R-:W-:Y:S01]  /*12a0*/  USHF.R.U32.HI UR4, URZ, 0x4, UR4 ;  /* 0x000000043f047899 */ /* 0x000fe20008011604 */
[----:B------:R-:W-:Y:S01]  /*12b0*/  UMOV UR15, UR11 ;  /* 0x0000000b000f7c82 */ /* 0x000fe20008000000 */
[----:B------:R-:W-:-:S02]  /*12c0*/  UMOV UR13, 0x40000040 ;  /* 0x40000040000d7882 */ /* 0x000fc40000000000 */
[----:B------:R-:W-:Y:S02]  /*12d0*/  ULOP3.LUT UR5, UR4, 0x3fff, URZ, 0xc0, !UPT ;  /* 0x00003fff04057892 */ /* 0x000fe4000f8ec03f */
[----:B------:R-:W-:Y:S02]  /*12e0*/  ULOP3.LUT UR4, UR41, 0x10000, URZ, 0xfc, !UPT ;  /* 0x0001000029047892 */ /* 0x000fe4000f8efc3f */
[----:B------:R-:W-:Y:S02]  /*12f0*/  ULOP3.LUT UR5, UR5, 0x10000, URZ, 0xfc, !UPT ;  /* 0x0001000005057892 */ /* 0x000fe4000f8efc3f */
[----:B------:R-:W-:Y:S02]  /*1300*/  ULEA UR8, UR39, UR4, 0xc ;  /* 0x0000000427087291 */ /* 0x000fe4000f8e603f */
[----:B------:R-:W-:Y:S02]  /*1310*/  ULEA UR6, UR39, UR5, 0x7 ;  /* 0x0000000527067291 */ /* 0x000fe4000f8e383f */
[----:B------:R-:W-:-:S02]  /*1320*/  UIADD3 UR12, UR8, 0x400, URZ ;  /* 0x00000400080c7890 */ /* 0x000fc4000fffe03f */
[----:B------:R-:W-:-:S03]  /*1330*/  UIADD3 UR7, UR8, 0x402, URZ ;  /* 0x0000040208077890 */ /* 0x000fc6000fffe03f */
[----:B------:R-:W-:Y:S02]  /*1340*/  UMOV UR10, UR6 ;  /* 0x00000006000a7c82 */ /* 0x000fe40008000000 */
[----:B------:R-:W-:Y:S01]  /*1350*/  HGMMA.64x8x16.F32 R28, gdesc[UR8], RZ, !UPT, gsb0 ;  /* 0x00000000081c79f0 */ /* 0x000fe2000c0008ff */
[----:B------:R-:W-:Y:S01]  /*1360*/  UMOV UR14, UR10 ;  /* 0x0000000a000e7c82 */ /* 0x000fe20008000000 */
[----:B------:R-:W-:Y:S01]  /*1370*/  UIADD3 UR10, UR6, 0x46, URZ ;  /* 0x00000046060a7890 */ /* 0x000fe2000fffe03f */
[----:B------:R-:W-:Y:S01]  /*1380*/  UMOV UR9, 0x40000040 ;  /* 0x4000004000097882 */ /* 0x000fe20000000000 */
[----:B------:R-:W-:Y:S01]  /*1390*/  UMOV UR11, 0x40000000 ;  /* 0x40000000000b7882 */ /* 0x000fe20000000000 */
[----:B------:R-:W-:Y:S02]  /*13a0*/  WARPGROUP.DEPBAR.LE gsb0, 0x0 ;  /* 0x00008000000079c5 */ /* 0x000fe40000010000 */
[----:B------:R-:W-:-:S06]  /*13b0*/  WARPGROUP.ARRIVE ;  /* 0x00000000000079c5 */ /* 0x000fcc0000000000 */
[----:B------:R-:W-:Y:S01]  /*13c0*/  HGMMA.64x8x16.F32 R24, gdesc[UR12], RZ, !UPT, gsb0 ;  /* 0x000000000c1879f0 */ /* 0x000fe2000c0008ff */
[----:B------:R-:W-:Y:S02]  /*13d0*/  UIADD3 UR12, UR8, 0x2, URZ ;  /* 0x00000002080c7890 */ /* 0x000fe4000fffe03f */
[----:B------:R-:W-:Y:S01]  /*13e0*/  UIADD3 UR14, UR6, 0x2, URZ ;  /* 0x00000002060e7890 */ /* 0x000fe2000fffe03f */
[----:B------:R-:W-:Y:S01]  /*13f0*/  UMOV UR13, 0x40000040 ;  /* 0x40000040000d7882 */ /* 0x000fe20000000000 */
[----:B------:R-:W-:Y:S01]  /*1400*/  UMOV UR15, 0x40000000 ;  /* 0x40000000000f7882 */ /* 0x000fe20000000000 */
[----:B------:R-:W-:Y:S02]  /*1410*/  WARPGROUP.DEPBAR.LE gsb0, 0x0 ;  /* 0x00008000000079c5 */ /* 0x000fe40000010000 */
[----:B------:R-:W-:-:S06]  /*1420*/  WARPGROUP.ARRIVE ;  /* 0x00000000000079c5 */ /* 0x000fcc0000000000 */
[----:B------:R-:W-:Y:S01]  /*1430*/  HGMMA.64x8x16.F32 R28, gdesc[UR12], R28, gsb0 ;  /* 0x000000000c1c79f0 */ /* 0x000fe2000800081c */
[----:B------:R-:W-:Y:S01]  /*1440*/  UMOV UR12, UR7 ;  /* 0x00000007000c7c82 */ /* 0x000fe20008000000 */
[----:B------:R-:W-:Y:S01]  /*1450*/  UMOV UR13, 0x40000040 ;  /* 0x40000040000d7882 */ /* 0x000fe20000000000 */
[----:B------:R-:W-:Y:S01]  /*1460*/  UIADD3 UR7, UR8, 0x404, URZ ;  /* 0x0000040408077890 */ /* 0x000fe2000fffe03f */
[----:B------:R-:W-:Y:S02]  /*1470*/  WARPGROUP.DEPBAR.LE gsb0, 0x0 ;  /* 0x00008000000079c5 */ /* 0x000fe40000010000 */
[----:B------:R-:W-:-:S06]  /*1480*/  WARPGROUP.ARRIVE ;  /* 0x00000000000079c5 */ /* 0x000fcc0000000000 */
[----:B------:R-:W-:Y:S01]  /*1490*/  HGMMA.64x8x16.F32 R24, gdesc[UR12], R24, gsb0 ;  /* 0x000000000c1879f0 */ /* 0x000fe20008000818 */
        /* <DEDUP_REMOVED lines=56> */
[----:B------:R-:W-:Y:S01]  /*1820*/  UIADD3 UR6, UR8, 0xc06, URZ ;  /* 0x00000c0608067890 */ /* 0x000fe2000fffe03f */
[----:B------:R-:W-:Y:S02]  /*1830*/  WARPGROUP.DEPBAR.LE gsb0, 0x0 ;  /* 0x00008000000079c5 */ /* 0x000fe40000010000 */
[----:B------:R-:W-:-:S06]  /*1840*/  WARPGROUP.ARRIVE ;  /* 0x00000000000079c5 */ /* 0x000fcc0000000000 */
[----:B------:R-:W-:Y:S01]  /*1850*/  HGMMA.64x8x16.F32 R28, gdesc[UR12], R28, gsb0 ;  /* 0x000000000c1c79f0 */ /* 0x000fe2000800081c */
[----:B------:R-:W-:Y:S01]  /*1860*/  UMOV UR12, UR7 ;  /* 0x00000007000c7c82 */ /* 0x000fe20008000000 */
[----:B------:R-:W-:Y:S01]  /*1870*/  UMOV UR13, 0x40000040 ;  /* 0x40000040000d7882 */ /* 0x000fe20000000000 */
[----:B------:R-:W-:-:S07]  /*1880*/  UIADD3 UR7, UR8, 0x806, URZ ;  /* 0x0000080608077890 */ /* 0x000fce000fffe03f */
[----:B------:R-:W-:Y:S01]  /*1890*/  UMOV UR8, UR7 ;  /* 0x0000000700087c82 */ /* 0x000fe20008000000 */
[----:B------:R-:W-:Y:S02]  /*18a0*/  WARPGROUP.DEPBAR.LE gsb0, 0x0 ;  /* 0x00008000000079c5 */ /* 0x000fe40000010000 */
[----:B------:R-:W-:-:S06]  /*18b0*/  WARPGROUP.ARRIVE ;  /* 0x00000000000079c5 */ /* 0x000fcc0000000000 */
[----:B------:R-:W-:Y:S03]  /*18c0*/  HGMMA.64x8x16.F32 R24, gdesc[UR12], R24, gsb0 ;  /* 0x000000000c1879f0 */ /* 0x000fe60008000818 */
[----:B------:R-:W-:Y:S02]  /*18d0*/  WARPGROUP.DEPBAR.LE gsb0, 0x0 ;  /* 0x00008000000079c5 */ /* 0x000fe40000010000 */
[----:B------:R-:W-:-:S06]  /*18e0*/  WARPGROUP.ARRIVE ;  /* 0x00000000000079c5 */ /* 0x000fcc0000000000 */
[----:B------:R-:W-:Y:S01]  /*18f0*/  HGMMA.64x8x16.F32 R28, gdesc[UR8], R28, gsb0 ;  /* 0x00000000081c79f0 */ /* 0x000fe2000800081c */
[----:B------:R-:W-:Y:S01]  /*1900*/  UMOV UR8, UR6 ;  /* 0x0000000600087c82 */ /* 0x000fe20008000000 */
[----:B------:R-:W-:Y:S01]  /*1910*/  UMOV UR9, 0x40000040 ;  /* 0x4000004000097882 */ /* 0x000fe20000000000 */
[----:B------:R-:W-:Y:S02]  /*1920*/  WARPGROUP.DEPBAR.LE gsb0, 0x0 ;  /* 0x00008000000079c5 */ /* 0x000fe40000010000 */
[----:B------:R-:W-:-:S06]  /*1930*/  WARPGROUP.ARRIVE ;  /* 0x00000000000079c5 */ /* 0x000fcc0000000000 */
[----:B------:R-:W-:Y:S03]  /*1940*/  HGMMA.64x8x16.F32 R24, gdesc[UR8], R24, gsb0 ;  /* 0x00000000081879f0 */ /* 0x000fe60008000818 */
[----:B------:R-:W-:Y:S02]  /*1950*/  WARPGROUP.DEPBAR.LE gsb0, 0x0 ;  /* 0x00008000000079c5 */ /* 0x000fe40000010000 */
[----:B------:R-:W-:Y:S05]  /*1960*/  @!P1 BRA `(.L_x_18) ;  /* 0x0000000800489947 */ /* 0x000fea0003800000 */
[----:B------:R-:W-:-:S04]  /*1970*/  UIADD3 UR6, UR39, 0x1, URZ ;  /* 0x0000000127067890 */ /* 0x000fc8000fffe03f */
[----:B------:R-:W-:-:S04]  /*1980*/  UISETP.NE.AND UP0, UPT, UR6, 0x3, UPT ;  /* 0x000000030600788c */ /* 0x000fc8000bf05270 */
[----:B------:R-:W-:Y:S02]  /*1990*/  USEL UR7, URZ, 0x1, UP0 ;  /* 0x000000013f077887 */ /* 0x000fe40008000000 */
[----:B------:R-:W-:Y:S02]  /*19a0*/  USEL UR6, UR6, URZ, UP0 ;  /* 0x0000003f06067287 */ /* 0x000fe40008000000 */
[----:B------:R-:W-:-:S06]  /*19b0*/  ULOP3.LUT UR7, UR38, UR7, URZ, 0x3c, !UPT ;  /* 0x0000000726077292 */ /* 0x000fcc000f8e3c3f */
[----:B------:R-:W-:Y:S01]  /*19c0*/  IMAD.U32 R4, RZ, RZ, UR7 ;  /* 0x00000007ff047e24 */ /* 0x000fe2000f8e00ff */
[----:B------:R-:W-:-:S06]  /*19d0*/  UMOV UR7, UR39 ;  /* 0x0000002700077c82 */ /* 0x000fcc0008000000 */
.L_x_25:
[----:B01----:R-:W-:Y:S05]  /*19e0*/  @!P0 BRA `(.L_x_19) ;  /* 0x0000000000048947 */ /* 0x003fea0003800000 */
[----:B------:R-:W-:Y:S01]  /*19f0*/  BPT.TRAP 0x1 ;  /* 0x000000040000795c */ /* 0x000fe20000300000 */
.L_x_19:
[----:B------:R-:W0:Y:S01]  /*1a00*/  S2UR UR9, SR_CgaCtaId ;  /* 0x00000000000979c3 */ /* 0x000e220000008800 */
[----:B------:R-:W-:Y:S01]  /*1a10*/  UMOV UR8, 0x400 ;  /* 0x0000040000087882 */ /* 0x000fe20000000000 */
[----:B------:R-:W-:Y:S01]  /*1a20*/  SHF.L.U32 R2, R4, 0x1f, RZ ;  /* 0x0000001f04027819 */ /* 0x000fe200000006ff */
[----:B0-----:R-:W-:-:S04]  /*1a30*/  ULEA UR8, UR9, UR8, 0x18 ;  /* 0x0000000809087291 */ /* 0x001fc8000f8ec03f */
[----:B------:R-:W-:-:S09]  /*1a40*/  ULEA UR9, UR6, UR8, 0x3 ;  /* 0x0000000806097291 */ /* 0x000fd2000f8e183f */
[----:B------:R0:W1:Y:S01]  /*1a50*/  SYNCS.PHASECHK.TRANS64.TRYWAIT P1, [UR9], R2 ;  /* 0x00000002ff0075a7 */ /* 0x0000620008020149 */
[----:B------:R-:W-:Y:S05]  /*1a60*/  @!P0 BRA `(.L_x_20) ;  /* 0x0000000000048947 */ /* 0x000fea0003800000 */
[----:B------:R-:W-:Y:S01]  /*1a70*/  BPT.TRAP 0x1 ;  /* 0x000000040000795c */ /* 0x000fe20000300000 */
.L_x_20:
[----:B-1----:R-:W-:Y:S05]  /*1a80*/  @P1 BRA `(.L_x_21) ;  /* 0x0000000000081947 */ /* 0x002fea0003800000 */
[----:B------:R-:W1:Y:S02]  /*1a90*/  SYNCS.PHASECHK.TRANS64.TRYWAIT P1, [UR9], R2 ;  /* 0x00000002ff0075a7 */ /* 0x000e640008020149 */
[----:B-1----:R-:W-:Y:S05]  /*1aa0*/  @!P1 BRA `(.L_x_22) ;  /* 0x0000003400cc9947 */ /* 0x002fea0003800000 */
.L_x_21:
[----:B------:R-:W-:Y:S01]  /*1ab0*/  ULEA UR12, UR6, UR5, 0x7 ;  /* 0x00000005060c7291 */ /* 0x000fe2000f8e383f */
[----:B------:R-:W-:Y:S01]  /*1ac0*/  WARPGROUP.ARRIVE ;  /* 0x00000000000079c5 */ /* 0x000fe20000000000 */
[----:B------:R-:W-:Y:S01]  /*1ad0*/  ULEA UR10, UR6, UR4, 0xc ;  /* 0x00000004060a7291 */ /* 0x000fe2000f8e603f */
[----:B------:R-:W-:Y:S01]  /*1ae0*/  UMOV UR19, 0x40000000 ;  /* 0x4000000000137882 */ /* 0x000fe20000000000 */
[----:B------:R-:W-:Y:S02]  /*1af0*/  UMOV UR17, 0x40000040 ;  /* 0x4000004000117882 */ /* 0x000fe40000000000 */
[----:B------:R-:W-:Y:S01]  /*1b00*/  UIADD3 UR9, UR10, 0x400, URZ ;  /* 0x000004000a097890 */ /* 0x000fe2000fffe03f */
[----:B------:R-:W-:Y:S02]  /*1b10*/  UMOV UR18, UR12 ;  /* 0x0000000c00127c82 */ /* 0x000fe40008000000 */
[----:B------:R-:W-:Y:S01]  /*1b20*/  UMOV UR16, UR10 ;  /* 0x0000000a00107c82 */ /* 0x000fe20008000000 */
[----:B------:R-:W-:Y:S01]  /*1b30*/  UIADD3 UR14, UR12, 0x46, URZ ;  /* 0x000000460c0e7890 */ /* 0x000fe2000fffe03f */
[----:B------:R-:W-:Y:S01]  /*1b40*/  HGMMA.64x8x16.F32 R28, gdesc[UR16], R28, gsb0 ;  /* 0x00000000101c79f0 */ /* 0x000fe2000800081c */
[----:B------:R-:W-:Y:S01]  /*1b50*/  UMOV UR17, 0x40000040 ;  /* 0x4000004000117882 */ /* 0x000fe20000000000 */
[----:B------:R-:W-:Y:S01]  /*1b60*/  UMOV UR16, UR9 ;  /* 0x0000000900107c82 */ /* 0x000fe20008000000 */
[----:B------:R-:W-:Y:S01]  /*1b70*/  UIADD3 UR9, UR10, 0x402, URZ ;  /* 0x000004020a097890 */ /* 0x000fe2000fffe03f */
[----:B------:R-:W-:Y:S01]  /*1b80*/  UMOV UR15, 0x40000000 ;  /* 0x40000000000f7882 */ /* 0x000fe20000000000 */
[----:B------:R-:W-:Y:S01]  /*1b90*/  UMOV UR13, 0x40000040 ;  /* 0x40000040000d7882 */ /* 0x000fe20000000000 */
[----:B------:R-:W-:-:S02]  /*1ba0*/  WARPGROUP.DEPBAR.LE gsb0, 0x0 ;  /* 0x00008000000079c5 */ /* 0x000fc40000010000 */
        /* <DEDUP_REMOVED lines=71> */
[----:B------:R-:W-:Y:S02]  /*2020*/  UIADD3 UR12, UR10, 0x806, URZ ;  /* 0x000008060a0c7890 */ /* 0x000fe4000fffe03f */
[----:B------:R-:W-:Y:S01]  /*2030*/  UIADD3 UR10, UR10, 0xc06, URZ ;  /* 0x00000c060a0a7890 */ /* 0x000fe2000fffe03f */
        /* <DEDUP_REMOVED lines=18> */
[----:B------:R-:W-:Y:S01]  /*2160*/  BPT.TRAP 0x1 ;  /* 0x000000040000795c */ /* 0x000fe20000300000 */
.L_x_23:
[----:B------:R-:W-:Y:S01]  /*2170*/  ULEA UR8, UR7, UR8, 0x3 ;  /* 0x0000000807087291 */ /* 0x000fe2000f8e183f */
[----:B------:R-:W-:-:S03]  /*2180*/  ISETP.GT.U32.AND P1, PT, R17, 0x1, PT ;  /* 0x000000011100780c */ /* 0x000fc60003f24070 */
[----:B------:R-:W-:-:S04]  /*2190*/  UIADD3 UR8, UR8, 0x18, URZ ;  /* 0x0000001808087890 */ /* 0x000fc8000fffe03f */
[----:B------:R-:W-:-:S09]  /*21a0*/  UPRMT UR8, URZ, 0x654, UR8 ;  /* 0x000006543f087896 */ /* 0x000fd20008000008 */
[----:B------:R-:W-:Y:S01]  /*21b0*/  SYNCS.ARRIVE.TRANS64.RED.A1T0 RZ, [UR8], RZ ;  /* 0x000000ffffff79a7 */ /* 0x000fe20008100408 */
[----:B------:R-:W-:Y:S05]  /*21c0*/  @P1 BRA `(.L_x_24) ;  /* 0x0000000000041947 */ /* 0x000fea0003800000 */
[----:B------:R-:W-:Y:S01]  /*21d0*/  BPT.TRAP 0x1 ;  /* 0x000000040000795c */ /* 0x000fe20000300000 */
.L_x_24:
[----:B------:R-:W-:Y:S01]  /*21e0*/  UIADD3 UR6, UR6, 0x1, URZ ;  /* 0x0000000106067890 */ /* 0x000fe2000fffe03f */
[C---:B------:R-:W-:Y:S01]  /*21f0*/  ISETP.GT.AND P1, PT, R0.reuse, 0x1, PT ;  /* 0x000000010000780c */ /* 0x040fe20003f24270 */
[----:B------:R-:W-:Y:S01]  /*2200*/  UIADD3 UR7, UR7, 0x1, URZ ;  /* 0x0000000107077890 */ /* 0x000fe2000fffe03f */
[----:B------:R-:W-:Y:S01]  /*2210*/  VIADD R0, R0, 0xffffffff ;  /* 0xffffffff00007836 */ /* 0x000fe20000000000 */
[----:B------:R-:W-:Y:S02]  /*2220*/  UISETP.NE.AND UP0, UPT, UR6, 0x3, UPT ;  /* 0x000000030600788c */ /* 0x000fe4000bf05270 */
[----:B------:R-:W-:Y:S02]  /*2230*/  UISETP.NE.AND UP1, UPT, UR7, 0x3, UPT ;  /* 0x000000030700788c */ /* 0x000fe4000bf25270 */
[----:B------:R-:W-:Y:S02]  /*2240*/  USEL UR8, URZ, 0x1, UP0 ;  /* 0x000000013f087887 */ /* 0x000fe40008000000 */
[----:B------:R-:W-:-:S02]  /*2250*/  USEL UR6, UR6, URZ, UP0 ;  /* 0x0000003f06067287 */ /* 0x000fc40008000000 */
[----:B------:R-:W-:Y:S02]  /*2260*/  USEL UR7, UR7, URZ, UP1 ;  /* 0x0000003f07077287 */ /* 0x000fe40008800000 */
[----:B------:R-:W-:Y:S01]  /*2270*/  LOP3.LUT R4, R4, UR8, RZ, 0x3c, !PT ;  /* 0x0000000804047c12 */ /* 0x000fe2000f8e3cff */
[----:B------:R-:W-:Y:S09]  /*2280*/  @P1 BRA `(.L_x_25) ;  /* 0xfffffff400d41947 */ /* 0x000ff2000383ffff */
.L_x_18:
[----:B------:R-:W2:Y:S02]  /*2290*/  LDC R0, c[0x0][0x28c] ;  /* 0x0000a300ff007b82 */ /* 0x000ea40000000800 */
[----:B--2---:R-:W-:-:S13]  /*22a0*/  ISETP.GE.AND P1, PT, R0, 0x1, PT ;  /* 0x000000010000780c */ /* 0x004fda0003f26270 */
[----:B------:R-:W-:Y:S05]  /*22b0*/  @!P1 BRA `(.L_x_26) ;  /* 0x0000000000489947 */ /* 0x000fea0003800000 */
[----:B------:R-:W-:Y:S05]  /*22c0*/  @!P0 BRA `(.L_x_27) ;  /* 0x0000000000048947 */ /* 0x000fea0003800000 */
[----:B------:R-:W-:Y:S01]  /*22d0*/  BPT.TRAP 0x1 ;  /* 0x000000040000795c */ /* 0x000fe20000300000 */
.L_x_27:
[----:B------:R-:W2:Y:S01]  /*22e0*/  S2UR UR7, SR_CgaCtaId ;  /* 0x00000000000779c3 */ /* 0x000ea20000008800 */
[----:B------:R-:W-:Y:S01]  /*22f0*/  UISETP.LT.AND UP0, UPT, UR40, 0x1, UPT ;  /* 0x000000012800788c */ /* 0x000fe2000bf01270 */
[----:B------:R-:W-:-:S03]  /*2300*/  ISETP.GT.U32.AND P0, PT, R17, 0x1, PT ;  /* 0x000000011100780c */ /* 0x000fc60003f04070 */
[----:B------:R-:W-:-:S04]  /*2310*/  USEL UR6, UR40, 0x1, UP0 ;  /* 0x0000000128067887 */ /* 0x000fc80008000000 */
[----:B------:R-:W-:-:S04]  /*2320*/  UIADD3 UR6, UR39, UR40, -UR6 ;  /* 0x0000002827067290 */ /* 0x000fc8000fffe806 */
[----:B------:R-:W-:-:S04]  /*2330*/  UIMAD.WIDE.U32 UR4, UR6, -0x55555555, URZ ;  /* 0xaaaaaaab060478a5 */ /* 0x000fc8000f8e003f */
[----:B------:R-:W-:-:S03]  /*2340*/  USHF.R.U32.HI UR4, URZ, 0x1, UR5 ;  /* 0x000000013f047899 */ /* 0x000fc60008011605 */
[----:B------:R-:W-:Y:S01]  /*2350*/  UMOV UR5, 0x400 ;  /* 0x0000040000057882 */ /* 0x000fe20000000000 */
[----:B------:R-:W-:Y:S02]  /*2360*/  UIMAD UR6, UR4, -0x3, UR6 ;  /* 0xfffffffd040678a4 */ /* 0x000fe4000f8e0206 */
[----:B--2---:R-:W-:-:S04]  /*2370*/  ULEA UR5, UR7, UR5, 0x18 ;  /* 0x0000000507057291 */ /* 0x004fc8000f8ec03f */
[----:B------:R-:W-:-:S04]  /*2380*/  ULEA UR6, UR6, UR5, 0x3 ;  /* 0x0000000506067291 */ /* 0x000fc8000f8e183f */
[----:B------:R-:W-:-:S04]  /*2390*/  UIADD3 UR6, UR6, 0x18, URZ ;  /* 0x0000001806067890 */ /* 0x000fc8000fffe03f */
[----:B------:R-:W-:-:S09]  /*23a0*/  UPRMT UR6, URZ, 0x654, UR6 ;  /* 0x000006543f067896 */ /* 0x000fd20008000006 */
[----:B------:R-:W-:Y:S01]  /*23b0*/  SYNCS.ARRIVE.TRANS64.RED.A1T0 RZ, [UR6], RZ ;  /* 0x000000ffffff79a7 */ /* 0x000fe20008100406 */
[----:B------:R-:W-:Y:S05]  /*23c0*/  @P0 BRA `(.L_x_26) ;  /* 0x0000000000040947 */ /* 0x000fea0003800000 */
[----:B------:R-:W-:Y:S01]  /*23d0*/  BPT.TRAP 0x1 ;  /* 0x000000040000795c */ /* 0x000fe20000300000 */
.L_x_26:
[----:B------:R-:W2:Y:S01]  /*23e0*/  LDC R4, c[0x0][0x288] ;  /* 0x0000a200ff047b82 */ /* 0x000ea20000000800 */
[----:B-1----:R-:W-:Y:S01]  /*23f0*/  LOP3.LUT R3, R16, 0x60, RZ, 0xc0, !PT ;  /* 0x0000006010037812 */ /* 0x002fe200078ec0ff */
[----:B------:R-:W-:Y:S01]  /*2400*/  IMAD.SHL.U32 R37, R37, 0x8, RZ ;  /* 0x0000000825257824 */ /* 0x000fe200078e00ff */
[----:B0-----:R-:W-:Y:S01]  /*2410*/  SHF.R.U32.HI R2, RZ, 0x2, R16 ;  /* 0x00000002ff027819 */ /* 0x001fe20000011610 */
[----:B------:R-:W-:Y:S01]  /*2420*/  UIADD3 UR39, UR40, UR39, URZ ;  /* 0x0000002728277290 */ /* 0x000fe2000fffe03f */
[----:B------:R-:W-:Y:S01]  /*2430*/  SHF.R.U32.HI R9, RZ, 0x1, R3 ;  /* 0x00000001ff097819 */ /* 0x000fe20000011603 */
[----:B------:R-:W-:Y:S01]  /*2440*/  IMAD.SHL.U32 R11, R36, 0x100, RZ ;  /* 0x00000100240b7824 */ /* 0x000fe200078e00ff */
[----:B------:R-:W-:Y:S01]  /*2450*/  LOP3.LUT R3, R16, 0x3, RZ, 0xc0, !PT ;  /* 0x0000000310037812 */ /* 0x000fe200078ec0ff */
[----:B------:R-:W-:Y:S01]  /*2460*/  UISETP.GT.U32.AND UP0, UPT, UR39, 0x2, UPT ;  /* 0x000000022700788c */ /* 0x000fe2000bf04070 */
[----:B------:R-:W-:Y:S01]  /*2470*/  LOP3.LUT R0, R23, 0x1, RZ, 0xc0, !PT ;  /* 0x0000000117007812 */ /* 0x000fe200078ec0ff */
[----:B------:R-:W-:Y:S01]  /*2480*/  ULDC UR7, c[0x0][0x284] ;  /* 0x0000a10000077ab9 */ /* 0x000fe20000000800 */
[----:B------:R-:W-:Y:S01]  /*2490*/  LOP3.LUT R2, R2, 0x7, RZ, 0xc0, !PT ;  /* 0x0000000702027812 */ /* 0x000fe200078ec0ff */
[----:B------:R-:W-:Y:S01]  /*24a0*/  UISETP.LT.U32.AND UP0, UPT, UR40, 0x3, UP0 ;  /* 0x000000032800788c */ /* 0x000fe20008701070 */
[----:B------:R-:W-:Y:S01]  /*24b0*/  SHF.R.S32.HI R21, RZ, 0x1f, R33 ;  /* 0x0000001fff157819 */ /* 0x000fe20000011421 */
[----:B------:R-:W-:Y:S01]  /*24c0*/  IMAD.SHL.U32 R7, R0, 0x40, RZ ;  /* 0x0000004000077824 */ /* 0x000fe200078e00ff */
[--C-:B------:R-:W-:Y:S01]  /*24d0*/  IADD3 R5, RZ, -R9, -R2.reuse ;  /* 0x80000009ff057210 */ /* 0x100fe20007ffe802 */
[----:B------:R-:W-:Y:S01]  /*24e0*/  UISETP.GE.U32.AND UP1, UPT, UR40, 0x3, UPT ;  /* 0x000000032800788c */ /* 0x000fe2000bf26070 */
[----:B------:R-:W-:Y:S01]  /*24f0*/  IMAD.WIDE R12, R36, 0x100, RZ ;  /* 0x00000100240c7825 */ /* 0x000fe200078e02ff */
[----:B------:R-:W-:Y:S01]  /*2500*/  ULDC.64 UR8, c[0x0][0x5d0] ;  /* 0x0001740000087ab9 */ /* 0x000fe20000000a00 */
[----:B------:R-:W-:Y:S01]  /*2510*/  UIMAD.WIDE.U32 UR4, UR39, -0x55555555, URZ ;  /* 0xaaaaaaab270478a5 */ /* 0x000fe2000f8e003f */
[----:B------:R-:W-:Y:S01]  /*2520*/  LOP3.LUT R7, R7, 0x40, R2, 0xe2, !PT ;  /* 0x0000004007077812 */ /* 0x000fe200078ee202 */
[----:B------:R-:W-:Y:S01]  /*2530*/  USEL UR6, URZ, 0x1, !UP0 ;  /* 0x000000013f067887 */ /* 0x000fe2000c000000 */
[----:B------:R-:W-:Y:S01]  /*2540*/  IMAD R0, R0, -0x40, R5 ;  /* 0xffffffc000007824 */ /* 0x000fe200078e0205 */
[----:B------:R-:W-:Y:S01]  /*2550*/  USHF.R.U32.HI UR4, URZ, 0x1, UR5 ;  /* 0x000000013f047899 */ /* 0x000fe20008011605 */
[----:B--2---:R-:W-:Y:S01]  /*2560*/  IMAD R6, R3, -0x2, R4 ;  /* 0xfffffffe03067824 */ /* 0x004fe200078e0204 */
[----:B------:R-:W-:Y:S01]  /*2570*/  ISETP.GE.AND P0, PT, R37, R4, PT ;  /* 0x000000042500720c */ /* 0x000fe20003f06270 */
[----:B------:R-:W-:Y:S01]  /*2580*/  IMAD.SHL.U32 R4, R16, 0x2, RZ ;  /* 0x0000000210047824 */ /* 0x000fe200078e00ff */
[----:B------:R-:W-:Y:S01]  /*2590*/  ULOP3.LUT UR38, UR38, UR6, URZ, 0x3c, !UPT ;  /* 0x0000000626267292 */ /* 0x000fe2000f8e3c3f */
[----:B------:R-:W-:Y:S01]  /*25a0*/  IMAD R2, R21, UR8, RZ ;  /* 0x0000000815027c24 */ /* 0x000fe2000f8e02ff */
[----:B------:R-:W-:Y:S01]  /*25b0*/  ISETP.GE.OR P0, PT, R11, UR7, P0 ;  /* 0x000000070b007c0c */ /* 0x000fe20008706670 */
[----:B------:R-:W-:Y:S01]  /*25c0*/  UIMAD UR39, UR4, -0x3, UR39 ;  /* 0xfffffffd042778a4 */ /* 0x000fe2000f8e0227 */
[----:B------:R-:W-:Y:S01]  /*25d0*/  LOP3.LUT R4, R37, 0x6, R4, 0xf8, !PT ;  /* 0x0000000625047812 */ /* 0x000fe200078ef804 */
[----:B------:R-:W-:Y:S01]  /*25e0*/  IMAD R15, R33, UR9, R2 ;  /* 0x00000009210f7c24 */ /* 0x000fe2000f8e0202 */
[----:B------:R-:W-:Y:S01]  /*25f0*/  @UP1 ULOP3.LUT UR38, UR38, 0x1, UR4, 0x78, !UPT ;  /* 0x0000000126261892 */ /* 0x000fe2000f8e7804 */
[----:B------:R-:W-:Y:S01]  /*2600*/  IADD3 R48, -R11, UR7, R0 ;  /* 0x000000070b307c10 */ /* 0x000fe2000fffe100 */
[----:B------:R-:W-:Y:S01]  /*2610*/  IMAD.IADD R50, R6, 0x1, -R37 ;  /* 0x0000000106327824 */ /* 0x000fe200078e0a25 */
[--C-:B------:R-:W-:Y:S01]  /*2620*/  SHF.R.S32.HI R5, RZ, 0x1f, R4.reuse ;  /* 0x0000001fff057819 */ /* 0x100fe20000011404 */
[----:B------:R-:W-:Y:S01]  /*2630*/  IMAD.MOV.U32 R0, RZ, RZ, -0x1 ;  /* 0xffffffffff007424 */ /* 0x000fe200078e00ff */
[----:B------:R-:W-:Y:S01]  /*2640*/  LOP3.LUT R55, R12, R7, R9, 0xfe, !PT ;  /* 0x000000070c377212 */ /* 0x000fe200078efe09 */
[----:B------:R-:W-:-:S04]  /*2650*/  IMAD.WIDE.U32 R2, R33, UR8, R4 ;  /* 0x0000000821027c25 */ /* 0x000fc8000f8e0004 */
[----:B------:R-:W-:Y:S02]  /*2660*/  IMAD.IADD R7, R3, 0x1, R15 ;  /* 0x0000000103077824 */ /* 0x000fe400078e020f */
[----:B------:R-:W-:Y:S01]  /*2670*/  IMAD.MOV.U32 R6, RZ, RZ, R2 ;  /* 0x000000ffff067224 */ /* 0x000fe200078e0002 */
[----:B------:R-:W-:Y:S06]  /*2680*/  @P0 BRA `(.L_x_28) ;  /* 0x0000000c00840947 */ /* 0x000fec0003800000 */
[----:B------:R-:W0:Y:S01]  /*2690*/  LDC.64 R2, c[0x0][0x5c8] ;  /* 0x00017200ff027b82 */ /* 0x000e220000000a00 */
[----:B-----5:R-:W-:Y:S01]  /*26a0*/  FSETP.NEU.AND P0, PT, R34, RZ, PT ;  /* 0x000000ff2200720b */ /* 0x020fe20003f0d000 */
[----:B------:R-:W-:Y:S01]  /*26b0*/  BSSY B0, `(.L_x_28) ;  /* 0x00000de000007945 */ /* 0x000fe20003800000 */
[-C--:B0-----:R-:W-:Y:S02]  /*26c0*/  IMAD R8, R13, R2.reuse, RZ ;  /* 0x000000020d087224 */ /* 0x081fe400078e02ff */
[----:B------:R-:W-:-:S04]  /*26d0*/  IMAD.WIDE.U32 R38, R55, R2, R6 ;  /* 0x0000000237267225 */ /* 0x000fc800078e0006 */
[----:B------:R-:W-:-:S04]  /*26e0*/  IMAD R7, R55, R3, R8 ;  /* 0x0000000337077224 */ /* 0x000fc800078e0208 */
[----:B------:R-:W-:Y:S01]  /*26f0*/  IMAD.IADD R41, R39, 0x1, R7 ;  /* 0x0000000127297824 */ /* 0x000fe200078e0207 */
[----:B------:R-:W-:Y:S06]  /*2700*/  @!P0 BRA `(.L_x_29) ;  /* 0x0000000800948947 */ /* 0x000fec0003800000 */
[----:B------:R-:W0:Y:S01]  /*2710*/  LDC.64 R8, c[0x0][0x5b8] ;  /* 0x00016e00ff087b82 */ /* 0x000e220000000a00 */
[----:B------:R-:W-:Y:S01]  /*2720*/  ISETP.GT.AND P1, PT, R48, RZ, PT ;  /* 0x000000ff3000720c */ /* 0x000fe20003f24270 */
[----:B------:R-:W-:-:S03]  /*2730*/  ULDC.64 UR4, c[0x0][0x5c0] ;  /* 0x0001700000047ab9 */ /* 0x000fc60000000a00 */
[----:B------:R-:W-:-:S03]  /*2740*/  ISETP.GT.AND P2, PT, R50, RZ, P1 ;  /* 0x000000ff3200720c */ /* 0x000fc60000f44270 */
[----:B------:R-:W1:Y:S08]  /*2750*/  LDC.64 R10, c[0x0][0x5b0] ;  /* 0x00016c00ff0a7b82 */ /* 0x000e700000000a00 */
[----:B------:R-:W2:Y:S01]  /*2760*/  LDC.64 R6, c[0x0][0x5a8] ;  /* 0x00016a00ff067b82 */ /* 0x000ea20000000a00 */
[-C--:B0-----:R-:W-:Y:S02]  /*2770*/  IMAD R12, R21, R8.reuse, RZ ;  /* 0x00000008150c7224 */ /* 0x081fe400078e02ff */
[----:B------:R-:W-:-:S04]  /*2780*/  IMAD.WIDE.U32 R42, R33, R8, R4 ;  /* 0x00000008212a7225 */ /* 0x000fc800078e0004 */
[----:B------:R-:W-:Y:S02]  /*2790*/  IMAD R49, R33, R9, R12 ;  /* 0x0000000921317224 */ /* 0x000fe400078e020c */
[-C--:B-1----:R-:W-:Y:S02]  /*27a0*/  IMAD R12, R13, R10.reuse, RZ ;  /* 0x0000000a0d0c7224 */ /* 0x082fe400078e02ff */
[----:B------:R-:W-:Y:S02]  /*27b0*/  IMAD.IADD R15, R43, 0x1, R49 ;  /* 0x000000012b0f7824 */ /* 0x000fe400078e0231 */
[----:B------:R-:W-:Y:S02]  /*27c0*/  IMAD.MOV.U32 R14, RZ, RZ, R42 ;  /* 0x000000ffff0e7224 */ /* 0x000fe400078e002a */
[C---:B------:R-:W-:Y:S02]  /*27d0*/  IMAD R51, R55.reuse, R11, R12 ;  /* 0x0000000b37337224 */ /* 0x040fe400078e020c */
[----:B------:R-:W-:-:S04]  /*27e0*/  IMAD.WIDE.U32 R12, R55, R10, R14 ;  /* 0x0000000a370c7225 */ /* 0x000fc800078e000e */
[----:B------:R-:W-:Y:S01]  /*27f0*/  IMAD.IADD R9, R13, 0x1, R51 ;  /* 0x000000010d097824 */ /* 0x000fe200078e0233 */
[----:B--2---:R-:W-:-:S04]  /*2800*/  LEA R20, P0, R12, R6, 0x1 ;  /* 0x000000060c147211 */ /* 0x004fc800078008ff */
[----:B------:R-:W-:-:S05]  /*2810*/  LEA.HI.X R21, R12, R7, R9, 0x1, P0 ;  /* 0x000000070c157211 */ /* 0x000fca00000f0c09 */
[----:B------:R0:W2:Y:S01]  /*2820*/  @P2 LDG.E.LTC128B.U16 R9, desc[UR36][R20.64] ;  /* 0x0000002414092981 */ /* 0x0000a2000c1e1520 */
[----:B------:R-:W-:Y:S01]  /*2830*/  LEA R12, P0, R38, UR4, 0x1 ;  /* 0x00000004260c7c11 */ /* 0x000fe2000f8008ff */
[----:B------:R-:W-:Y:S01]  /*2840*/  IMAD.WIDE.U32 R36, R55, R10, R4 ;  /* 0x0000000a37247225 */ /* 0x000fe200078e0004 */
[----:B------:R-:W-:Y:S01]  /*2850*/  ISETP.GT.AND P1, PT, R50, 0x1, P1 ;  /* 0x000000013200780c */ /* 0x000fe20000f24270 */
[----:B------:R-:W-:Y:S02]  /*2860*/  BSSY B1, `(.L_x_30) ;  /* 0x0000010000017945 */ /* 0x000fe40003800000 */
[----:B------:R-:W-:Y:S02]  /*2870*/  IMAD.IADD R37, R51, 0x1, R37 ;  /* 0x0000000133257824 */ /* 0x000fe400078e0225 */
[----:B------:R-:W-:-:S04]  /*2880*/  IMAD.WIDE.U32 R36, R33, R8, R36 ;  /* 0x0000000821247225 */ /* 0x000fc800078e0024 */
[----:B0-----:R-:W-:Y:S01]  /*2890*/  IMAD.IADD R21, R49, 0x1, R37 ;  /* 0x0000000131157824 */ /* 0x001fe200078e0225 */
[----:B------:R-:W-:Y:S01]  /*28a0*/  SHF.L.U64.HI R37, R10, 0x3, R11 ;  /* 0x000000030a257819 */ /* 0x000fe2000001020b */
[----:B--2---:R-:W-:-:S05]  /*28b0*/  HADD2.F32 R13, -RZ, R9.H0_H0 ;  /* 0x20000009ff0d7230 */ /* 0x004fca0000004100 */
[----:B------:R-:W-:-:S04]  /*28c0*/  FMUL R13, R13, R34 ;  /* 0x000000220d0d7220 */ /* 0x000fc80000400000 */
[----:B------:R-:W-:Y:S01]  /*28d0*/  FFMA R28, R28, R32, R13 ;  /* 0x000000201c1c7223 */ /* 0x000fe2000000000d */
[----:B------:R-:W-:Y:S02]  /*28e0*/  LEA.HI.X R13, R38, UR5, R41, 0x1, P0 ;  /* 0x00000005260d7c11 */ /* 0x000fe400080f0c29 */
[C---:B------:R-:W-:Y:S02]  /*28f0*/  LEA R20, P0, R36.reuse, R6, 0x1 ;  /* 0x0000000624147211 */ /* 0x040fe400078008ff */
[----:B------:R-:W-:Y:S02]  /*2900*/  F2FP.F16.F32.PACK_AB R28, RZ, R28 ;  /* 0x0000001cff1c723e */ /* 0x000fe400000000ff */
[----:B------:R-:W-:Y:S01]  /*2910*/  LEA.HI.X R21, R36, R7, R21, 0x1, P0 ;  /* 0x0000000724157211 */ /* 0x000fe200000f0c15 */
[----:B------:R-:W-:Y:S02]  /*2920*/  IMAD.SHL.U32 R36, R10, 0x8, RZ ;  /* 0x000000080a247824 */ /* 0x000fe400078e00ff */
[----:B------:R0:W-:Y:S01]  /*2930*/  @P2 STG.E.U16 desc[UR36][R12.64], R28 ;  /* 0x0000001c0c002986 */ /* 0x0001e2000c101524 */
[----:B------:R-:W-:Y:S05]  /*2940*/  @!P1 BRA `(.L_x_31) ;  /* 0x0000000000049947 */ /* 0x000fea0003800000 */
[----:B------:R1:W5:Y:S02]  /*2950*/  LDG.E.LTC128B.U16 R9, desc[UR36][R20.64+0x2] ;  /* 0x0000022414097981 */ /* 0x000364000c1e1520 */
.L_x_31:
[----:B------:R-:W-:Y:S05]  /*2960*/  BSYNC B1 ;  /* 0x0000000000017941 */ /* 0x000fea0003800000 */
.L_x_30:
[----:B-1---5:R-:W-:Y:S01]  /*2970*/  HADD2.F32 R21, -RZ, R9.H0_H0 ;  /* 0x20000009ff157230 */ /* 0x022fe20000004100 */
[----:B------:R-:W-:Y:S01]  /*2980*/  ISETP.GT.AND P0, PT, R48, 0x8, PT ;  /* 0x000000083000780c */ /* 0x000fe20003f04270 */
[----:B------:R-:W-:Y:S01]  /*2990*/  IMAD.WIDE.U32 R38, R55, R10, R36 ;  /* 0x0000000a37267225 */ /* 0x000fe200078e0024 */
[----:B------:R-:W-:Y:S03]  /*29a0*/  BSSY B1, `(.L_x_32) ;  /* 0x000000d000017945 */ /* 0x000fe60003800000 */
[----:B------:R-:W-:Y:S01]  /*29b0*/  FMUL R20, R21, R34 ;  /* 0x0000002215147220 */ /* 0x000fe20000400000 */
[----:B------:R-:W-:Y:S01]  /*29c0*/  ISETP.GT.AND P2, PT, R50, RZ, P0 ;  /* 0x000000ff3200720c */ /* 0x000fe20000744270 */
[----:B------:R-:W-:Y:S01]  /*29d0*/  IMAD.IADD R41, R51, 0x1, R39 ;  /* 0x0000000133297824 */ /* 0x000fe200078e0227 */
[----:B------:R-:W-:Y:S01]  /*29e0*/  IADD3 R21, P3, R42, R38, RZ ;  /* 0x000000262a157210 */ /* 0x000fe20007f7e0ff */
[----:B------:R-:W-:-:S04]  /*29f0*/  FFMA R20, R29, R32, R20 ;  /* 0x000000201d147223 */ /* 0x000fc80000000014 */
[----:B0-----:R-:W-:Y:S01]  /*2a00*/  IMAD.X R28, R41, 0x1, R15, P3 ;  /* 0x00000001291c7824 */ /* 0x001fe200018e060f */
[----:B------:R-:W-:Y:S02]  /*2a10*/  F2FP.F16.F32.PACK_AB R29, RZ, R20 ;  /* 0x00000014ff1d723e */ /* 0x000fe400000000ff */
[----:B------:R-:W-:-:S03]  /*2a20*/  LEA R20, P3, R21, R6, 0x1 ;  /* 0x0000000615147211 */ /* 0x000fc600078608ff */
[----:B------:R0:W-:Y:S01]  /*2a30*/  @P1 STG.E.U16 desc[UR36][R12.64+0x2], R29 ;  /* 0x0000021d0c001986 */ /* 0x0001e2000c101524 */
[----:B------:R-:W-:Y:S01]  /*2a40*/  LEA.HI.X R21, R21, R7, R28, 0x1, P3 ;  /* 0x0000000715157211 */ /* 0x000fe200018f0c1c */
[----:B------:R-:W-:Y:S08]  /*2a50*/  @!P2 BRA `(.L_x_33) ;  /* 0x000000000004a947 */ /* 0x000ff00003800000 */
[----:B------:R1:W5:Y:S02]  /*2a60*/  LDG.E.LTC128B.U16 R9, desc[UR36][R20.64] ;  /* 0x0000002414097981 */ /* 0x000364000c1e1520 */
.L_x_33:
[----:B------:R-:W-:Y:S05]  /*2a70*/  BSYNC B1 ;  /* 0x0000000000017941 */ /* 0x000fea0003800000 */
.L_x_32:
[----:B-1---5:R-:W-:Y:S01]  /*2a80*/  HADD2.F32 R21, -RZ, R9.H0_H0 ;  /* 0x20000009ff157230 */ /* 0x022fe20000004100 */
[----:B------:R-:W-:Y:S01]  /*2a90*/  IADD3 R20, P1, R4, R38, RZ ;  /* 0x0000002604147210 */ /* 0x000fe20007f3e0ff */
[----:B------:R-:W-:Y:S01]  /*2aa0*/  BSSY B1, `(.L_x_34) ;  /* 0x0000010000017945 */ /* 0x000fe20003800000 */
[----:B------:R-:W-:Y:S02]  /*2ab0*/  ISETP.GT.AND P0, PT, R50, 0x1, P0 ;  /* 0x000000013200780c */ /* 0x000fe40000704270 */
[----:B0-----:R-:W-:Y:S01]  /*2ac0*/  FMUL R29, R21, R34 ;  /* 0x00000022151d7220 */ /* 0x001fe20000400000 */
[----:B------:R-:W-:Y:S01]  /*2ad0*/  IMAD.X R21, R5, 0x1, R41, P1 ;  /* 0x0000000105157824 */ /* 0x000fe200008e0629 */
[----:B------:R-:W-:Y:S02]  /*2ae0*/  LEA R12, P1, R2, R12, 0x4 ;  /* 0x0000000c020c7211 */ /* 0x000fe400078220ff */
[----:B------:R-:W-:Y:S01]  /*2af0*/  FFMA R29, R30, R32, R29 ;  /* 0x000000201e1d7223 */ /* 0x000fe2000000001d */
[----:B------:R-:W-:Y:S01]  /*2b00*/  IMAD.WIDE.U32 R20, R33, R8, R20 ;  /* 0x0000000821147225 */ /* 0x000fe200078e0014 */
[----:B------:R-:W-:-:S03]  /*2b10*/  LEA.HI.X R13, R2, R13, R3, 0x4, P1 ;  /* 0x0000000d020d7211 */ /* 0x000fc600008f2403 */
[----:B------:R-:W-:Y:S01]  /*2b20*/  F2FP.F16.F32.PACK_AB R29, RZ, R29 ;  /* 0x0000001dff1d723e */ /* 0x000fe200000000ff */
[----:B------:R-:W-:Y:S01]  /*2b30*/  IMAD.IADD R21, R49, 0x1, R21 ;  /* 0x0000000131157824 */ /* 0x000fe200078e0215 */
[C---:B------:R-:W-:Y:S02]  /*2b40*/  LEA R28, P1, R20.reuse, R6, 0x1 ;  /* 0x00000006141c7211 */ /* 0x040fe400078208ff */
[----:B------:R-:W-:Y:S02]  /*2b50*/  PRMT R30, R29, 0x7610, R30 ;  /* 0x000076101d1e7816 */ /* 0x000fe4000000001e */
[----:B------:R-:W-:-:S03]  /*2b60*/  LEA.HI.X R29, R20, R7, R21, 0x1, P1 ;  /* 0x00000007141d7211 */ /* 0x000fc600008f0c15 */
[----:B------:R0:W-:Y:S01]  /*2b70*/  @P2 STG.E.U16 desc[UR36][R12.64], R30 ;  /* 0x0000001e0c002986 */ /* 0x0001e2000c101524 */
[----:B------:R-:W-:Y:S05]  /*2b80*/  @!P0 BRA `(.L_x_35) ;  /* 0x0000000000048947 */ /* 0x000fea0003800000 */
[----:B------:R1:W5:Y:S02]  /*2b90*/  LDG.E.LTC128B.U16 R9, desc[UR36][R28.64+0x2] ;  /* 0x000002241c097981 */ /* 0x000364000c1e1520 */
.L_x_35:
[----:B------:R-:W-:Y:S05]  /*2ba0*/  BSYNC B1 ;  /* 0x0000000000017941 */ /* 0x000fea0003800000 */
.L_x_34:
[----:B------:R-:W-:Y:S01]  /*2bb0*/  IMAD.MOV.U32 R20, RZ, RZ, R38 ;  /* 0x000000ffff147224 */ /* 0x000fe200078e0026 */
[----:B------:R-:W-:Y:S01]  /*2bc0*/  ISETP.GT.AND P1, PT, R48, 0x80, PT ;  /* 0x000000803000780c */ /* 0x000fe20003f24270 */
[----:B------:R-:W-:Y:S02]  /*2bd0*/  IMAD.MOV.U32 R21, RZ, RZ, R41 ;  /* 0x000000ffff157224 */ /* 0x000fe400078e0029 */
[----:B-1---5:R-:W-:Y:S01]  /*2be0*/  HADD2.F32 R29, -RZ, R9.H0_H0 ;  /* 0x20000009ff1d7230 */ /* 0x022fe20000004100 */
[----:B------:R-:W-:Y:S01]  /*2bf0*/  ISETP.GT.AND P2, PT, R50, RZ, P1 ;  /* 0x000000ff3200720c */ /* 0x000fe20000f44270 */
[----:B------:R-:W-:-:S04]  /*2c00*/  IMAD.WIDE.U32 R44, R10, 0x78, R20 ;  /* 0x000000780a2c7825 */ /* 0x000fc800078e0014 */
[----:B------:R-:W-:Y:S01]  /*2c10*/  FMUL R20, R29, R34 ;  /* 0x000000221d147220 */ /* 0x000fe20000400000 */
[----:B------:R-:W-:Y:S01]  /*2c20*/  IMAD R39, R11, 0x78, RZ ;  /* 0x000000780b277824 */ /* 0x000fe200078e02ff */
[----:B------:R-:W-:Y:S01]  /*2c30*/  IADD3 R11, P3, R42, R44, RZ ;  /* 0x0000002c2a0b7210 */ /* 0x000fe20007f7e0ff */
[----:B------:R-:W-:Y:S02]  /*2c40*/  IMAD.MOV.U32 R46, RZ, RZ, R12 ;  /* 0x000000ffff2e7224 */ /* 0x000fe400078e000c */
[----:B------:R-:W-:Y:S01]  /*2c50*/  FFMA R31, R31, R32, R20 ;  /* 0x000000201f1f7223 */ /* 0x000fe20000000014 */
[----:B------:R-:W-:Y:S02]  /*2c60*/  IMAD.IADD R57, R45, 0x1, R39 ;  /* 0x000000012d397824 */ /* 0x000fe400078e0227 */
[----:B------:R-:W-:Y:S02]  /*2c70*/  IMAD.MOV.U32 R47, RZ, RZ, R13 ;  /* 0x000000ffff2f7224 */ /* 0x000fe400078e000d */
[----:B------:R-:W-:Y:S01]  /*2c80*/  IMAD.X R28, R57, 0x1, R15, P3 ;  /* 0x00000001391c7824 */ /* 0x000fe200018e060f */
[----:B------:R-:W-:-:S02]  /*2c90*/  LEA R20, P3, R11, R6, 0x1 ;  /* 0x000000060b147211 */ /* 0x000fc400078608ff */
[----:B------:R-:W-:Y:S02]  /*2ca0*/  F2FP.F16.F32.PACK_AB R31, RZ, R31 ;  /* 0x0000001fff1f723e */ /* 0x000fe400000000ff */
[----:B------:R-:W-:Y:S02]  /*2cb0*/  LEA.HI.X R21, R11, R7, R28, 0x1, P3 ;  /* 0x000000070b157211 */ /* 0x000fe400018f0c1c */
[----:B------:R-:W-:Y:S01]  /*2cc0*/  PRMT R11, R9, 0x7610, R11 ;  /* 0x00007610090b7816 */ /* 0x000fe2000000000b */
[----:B------:R1:W-:Y:S05]  /*2cd0*/  @P0 STG.E.U16 desc[UR36][R46.64+0x2], R31 ;  /* 0x0000021f2e000986 */ /* 0x0003ea000c101524 */
[----:B------:R2:W3:Y:S01]  /*2ce0*/  @P2 LDG.E.LTC128B.U16 R11, desc[UR36][R20.64] ;  /* 0x00000024140b2981 */ /* 0x0004e2000c1e1520 */
[----:B------:R-:W-:Y:S01]  /*2cf0*/  IMAD.WIDE.U32 R28, R10, 0x78, R36 ;  /* 0x000000780a1c7825 */ /* 0x000fe200078e0024 */
[----:B------:R-:W-:Y:S03]  /*2d00*/  BSSY B1, `(.L_x_36) ;  /* 0x0000017000017945 */ /* 0x000fe60003800000 */
[----:B------:R-:W-:-:S02]  /*2d10*/  IMAD.IADD R39, R39, 0x1, R29 ;  /* 0x0000000127277824 */ /* 0x000fc400078e021d */
[----:B------:R-:W-:Y:S02]  /*2d20*/  IMAD.MOV.U32 R38, RZ, RZ, R28 ;  /* 0x000000ffff267224 */ /* 0x000fe400078e001c */
[----:B------:R-:W-:Y:S02]  /*2d30*/  IMAD R53, R3, 0xf0, RZ ;  /* 0x000000f003357824 */ /* 0x000fe400078e02ff */
[----:B-1----:R-:W-:-:S04]  /*2d40*/  IMAD.WIDE.U32 R46, R2, 0xf0, R46 ;  /* 0x000000f0022e7825 */ /* 0x002fc800078e002e */
[----:B0-----:R-:W-:-:S04]  /*2d50*/  IMAD.WIDE.U32 R30, R55, R10, R38 ;  /* 0x0000000a371e7225 */ /* 0x001fc800078e0026 */
[----:B--2---:R-:W-:Y:S01]  /*2d60*/  IMAD.IADD R21, R47, 0x1, R53 ;  /* 0x000000012f157824 */ /* 0x004fe200078e0235 */
[----:B------:R-:W-:-:S04]  /*2d70*/  IADD3 R30, P0, R4, R30, RZ ;  /* 0x0000001e041e7210 */ /* 0x000fc80007f1e0ff */
[----:B------:R-:W-:Y:S02]  /*2d80*/  IADD3.X R31, R5, R51, R31, P0, !PT ;  /* 0x00000033051f7210 */ /* 0x000fe400007fe41f */
[----:B------:R-:W-:Y:S01]  /*2d90*/  ISETP.GT.AND P0, PT, R50, 0x1, P1 ;  /* 0x000000013200780c */ /* 0x000fe20000f04270 */
[----:B------:R-:W-:-:S03]  /*2da0*/  IMAD.WIDE.U32 R30, R33, R8, R30 ;  /* 0x00000008211e7225 */ /* 0x000fc600078e001e */
[----:B------:R-:W-:Y:S01]  /*2db0*/  LEA R40, P1, R30, R6, 0x1 ;  /* 0x000000061e287211 */ /* 0x000fe200078208ff */
[----:B---3--:R-:W-:-:S05]  /*2dc0*/  HADD2.F32 R9, -RZ, R11.H0_H0 ;  /* 0x2000000bff097230 */ /* 0x008fca0000004100 */
[----:B------:R-:W-:-:S04]  /*2dd0*/  FMUL R9, R9, R34 ;  /* 0x0000002209097220 */ /* 0x000fc80000400000 */
[----:B------:R-:W-:-:S05]  /*2de0*/  FFMA R9, R24, R32, R9 ;  /* 0x0000002018097223 */ /* 0x000fca0000000009 */
[----:B------:R-:W-:Y:S01]  /*2df0*/  F2FP.F16.F32.PACK_AB R20, RZ, R9 ;  /* 0x00000009ff14723e */ /* 0x000fe200000000ff */
[----:B------:R-:W-:-:S03]  /*2e00*/  IMAD.IADD R9, R49, 0x1, R31 ;  /* 0x0000000131097824 */ /* 0x000fc600078e021f */
[----:B------:R-:W-:Y:S01]  /*2e10*/  PRMT R24, R20, 0x7610, R24 ;  /* 0x0000761014187816 */ /* 0x000fe20000000018 */
[----:B------:R-:W-:Y:S01]  /*2e20*/  @P2 IMAD.MOV.U32 R20, RZ, RZ, R46 ;  /* 0x000000ffff142224 */ /* 0x000fe200078e002e */
[----:B------:R-:W-:-:S04]  /*2e30*/  LEA.HI.X R41, R30, R7, R9, 0x1, P1 ;  /* 0x000000071e297211 */ /* 0x000fc800008f0c09 */
[----:B------:R0:W-:Y:S01]  /*2e40*/  @P2 STG.E.U16 desc[UR36][R20.64], R24 ;  /* 0x0000001814002986 */ /* 0x0001e2000c101524 */
[----:B------:R-:W-:Y:S05]  /*2e50*/  @!P0 BRA `(.L_x_37) ;  /* 0x0000000000048947 */ /* 0x000fea0003800000 */
[----:B------:R1:W5:Y:S02]  /*2e60*/  LDG.E.LTC128B.U16 R11, desc[UR36][R40.64+0x2] ;  /* 0x00000224280b7981 */ /* 0x000364000c1e1520 */
.L_x_37:
[----:B------:R-:W-:Y:S05]  /*2e70*/  BSYNC B1 ;  /* 0x0000000000017941 */ /* 0x000fea0003800000 */
.L_x_36:
[----:B-----5:R-:W-:Y:S01]  /*2e80*/  HADD2.F32 R9, -RZ, R11.H0_H0 ;  /* 0x2000000bff097230 */ /* 0x020fe20000004100 */
[----:B------:R-:W-:Y:S02]  /*2e90*/  ISETP.GT.AND P1, PT, R48, 0x88, PT ;  /* 0x000000883000780c */ /* 0x000fe40003f24270 */
[----:B------:R-:W-:Y:S02]  /*2ea0*/  IADD3 R42, P3, P4, R42, R44, R36 ;  /* 0x0000002c2a2a7210 */ /* 0x000fe40007c7e024 */
[----:B------:R-:W-:Y:S01]  /*2eb0*/  FMUL R14, R9, R34 ;  /* 0x00000022090e7220 */ /* 0x000fe20000400000 */
[----:B------:R-:W-:Y:S02]  /*2ec0*/  ISETP.GT.AND P2, PT, R50, RZ, P1 ;  /* 0x000000ff3200720c */ /* 0x000fe40000f44270 */
[----:B------:R-:W-:Y:S01]  /*2ed0*/  IADD3.X R9, R15, R57, R37, P3, P4 ;  /* 0x000000390f097210 */ /* 0x000fe20001fe8425 */
[----:B------:R-:W-:Y:S01]  /*2ee0*/  FFMA R14, R25, R32, R14 ;  /* 0x00000020190e7223 */ /* 0x000fe2000000000e */
[----:B0-----:R-:W-:Y:S01]  /*2ef0*/  LEA R20, P3, R42, R6, 0x1 ;  /* 0x000000062a147211 */ /* 0x001fe200078608ff */
[----:B------:R-:W-:Y:S01]  /*2f00*/  IMAD.IADD R15, R53, 0x1, R47 ;  /* 0x00000001350f7824 */ /* 0x000fe200078e022f */
[----:B------:R-:W-:-:S02]  /*2f10*/  PRMT R24, R11, 0x7610, R24 ;  /* 0x000076100b187816 */ /* 0x000fc40000000018 */
[----:B------:R-:W-:Y:S02]  /*2f20*/  F2FP.F16.F32.PACK_AB R14, RZ, R14 ;  /* 0x0000000eff0e723e */ /* 0x000fe400000000ff */
[----:B------:R-:W-:Y:S02]  /*2f30*/  LEA.HI.X R21, R42, R7, R9, 0x1, P3 ;  /* 0x000000072a157211 */ /* 0x000fe400018f0c09 */
[----:B------:R-:W-:Y:S01]  /*2f40*/  PRMT R25, R14, 0x7610, R25 ;  /* 0x000076100e197816 */ /* 0x000fe20000000019 */
[----:B------:R-:W-:-:S05]  /*2f50*/  @P0 IMAD.MOV.U32 R14, RZ, RZ, R46 ;  /* 0x000000ffff0e0224 */ /* 0x000fca00078e002e */
[----:B------:R0:W-:Y:S04]  /*2f60*/  @P0 STG.E.U16 desc[UR36][R14.64+0x2], R25 ;  /* 0x000002190e000986 */ /* 0x0001e8000c101524 */
[----:B------:R-:W2:Y:S01]  /*2f70*/  @P2 LDG.E.LTC128B.U16 R24, desc[UR36][R20.64] ;  /* 0x0000002414182981 */ /* 0x000ea2000c1e1520 */
[----:B------:R-:W-:Y:S01]  /*2f80*/  IADD3 R28, P0, R36, R28, RZ ;  /* 0x0000001c241c7210 */ /* 0x000fe20007f1e0ff */
[----:B------:R-:W-:Y:S01]  /*2f90*/  BSSY B1, `(.L_x_38) ;  /* 0x0000015000017945 */ /* 0x000fe20003800000 */
[----:B------:R-:W-:Y:S02]  /*2fa0*/  SHF.L.U64.HI R3, R2, 0x8, R3 ;  /* 0x0000000802037819 */ /* 0x000fe40000010203 */
[----:B------:R-:W-:Y:S01]  /*2fb0*/  ISETP.GT.AND P1, PT, R50, 0x1, P1 ;  /* 0x000000013200780c */ /* 0x000fe20000f24270 */
[----:B------:R-:W-:Y:S01]  /*2fc0*/  IMAD.X R29, R39, 0x1, R37, P0 ;  /* 0x00000001271d7824 */ /* 0x000fe200000e0625 */
[----:B------:R-:W-:Y:S01]  /*2fd0*/  LEA R2, P0, R2, R12, 0x8 ;  /* 0x0000000c02027211 */ /* 0x000fe200078040ff */
[----:B------:R-:W-:-:S04]  /*2fe0*/  IMAD.WIDE.U32 R10, R55, R10, R28 ;  /* 0x0000000a370a7225 */ /* 0x000fc800078e001c */
[----:B------:R-:W-:Y:S01]  /*2ff0*/  IMAD.X R3, R3, 0x1, R13, P0 ;  /* 0x0000000103037824 */ /* 0x000fe200000e060d */
[----:B------:R-:W-:-:S04]  /*3000*/  IADD3 R4, P3, R4, R10, RZ ;  /* 0x0000000a04047210 */ /* 0x000fc80007f7e0ff */
[----:B------:R-:W-:Y:S01]  /*3010*/  IADD3.X R5, R5, R51, R11, P3, !PT ;  /* 0x0000003305057210 */ /* 0x000fe20001ffe40b */
[----:B--2---:R-:W-:-:S05]  /*3020*/  HADD2.F32 R9, -RZ, R24.H0_H0 ;  /* 0x20000018ff097230 */ /* 0x004fca0000004100 */
[----:B------:R-:W-:-:S04]  /*3030*/  FMUL R9, R9, R34 ;  /* 0x0000002209097220 */ /* 0x000fc80000400000 */
[----:B------:R-:W-:-:S05]  /*3040*/  FFMA R9, R26, R32, R9 ;  /* 0x000000201a097223 */ /* 0x000fca0000000009 */
[----:B------:R-:W-:-:S04]  /*3050*/  F2FP.F16.F32.PACK_AB R9, RZ, R9 ;  /* 0x00000009ff09723e */ /* 0x000fc800000000ff */
[----:B------:R-:W-:Y:S01]  /*3060*/  PRMT R10, R9, 0x7610, R10 ;  /* 0x00007610090a7816 */ /* 0x000fe2000000000a */
[----:B------:R-:W-:-:S04]  /*3070*/  IMAD.WIDE.U32 R8, R33, R8, R4 ;  /* 0x0000000821087225 */ /* 0x000fc800078e0004 */
[----:B------:R0:W-:Y:S01]  /*3080*/  @P2 STG.E.U16 desc[UR36][R2.64], R10 ;  /* 0x0000000a02002986 */ /* 0x0001e2000c101524 */
[----:B------:R-:W-:Y:S01]  /*3090*/  IMAD.IADD R4, R49, 0x1, R9 ;  /* 0x0000000131047824 */ /* 0x000fe200078e0209 */
[----:B------:R-:W-:-:S04]  /*30a0*/  LEA R6, P0, R8, R6, 0x1 ;  /* 0x0000000608067211 */ /* 0x000fc800078008ff */
[----:B------:R-:W-:Y:S01]  /*30b0*/  LEA.HI.X R7, R8, R7, R4, 0x1, P0 ;  /* 0x0000000708077211 */ /* 0x000fe200000f0c04 */
[----:B------:R-:W-:Y:S08]  /*30c0*/  @!P1 BRA `(.L_x_39) ;  /* 0x0000000000049947 */ /* 0x000ff00003800000 */
[----:B------:R2:W5:Y:S02]  /*30d0*/  LDG.E.LTC128B.U16 R24, desc[UR36][R6.64+0x2] ;  /* 0x0000022406187981 */ /* 0x000564000c1e1520 */
.L_x_39:
[----:B------:R-:W-:Y:S05]  /*30e0*/  BSYNC B1 ;  /* 0x0000000000017941 */ /* 0x000fea0003800000 */
.L_x_38:
[----:B------:R-:W-:Y:S05]  /*30f0*/  @!P1 BRA `(.L_x_40) ;  /* 0x0000000000e49947 */ /* 0x000fea0003800000 */
[----:B-----5:R-:W-:-:S05]  /*3100*/  HADD2.F32 R5, -RZ, R24.H0_H0 ;  /* 0x20000018ff057230 */ /* 0x020fca0000004100 */
[----:B------:R-:W-:-:S04]  /*3110*/  FMUL R4, R5, R34 ;  /* 0x0000002205047220 */ /* 0x000fc80000400000 */
[----:B------:R-:W-:-:S05]  /*3120*/  FFMA R4, R27, R32, R4 ;  /* 0x000000201b047223 */ /* 0x000fca0000000004 */
[----:B------:R-:W-:-:S05]  /*3130*/  F2FP.F16.F32.PACK_AB R4, RZ, R4 ;  /* 0x00000004ff04723e */ /* 0x000fca00000000ff */
[----:B------:R3:W-:Y:S01]  /*3140*/  STG.E.U16 desc[UR36][R2.64+0x2], R4 ;  /* 0x0000020402007986 */ /* 0x0007e2000c101524 */
[----:B------:R-:W-:Y:S05]  /*3150*/  BRA `(.L_x_40) ;  /* 0x0000000000cc7947 */ /* 0x000fea0003800000 */
.L_x_29:
[----:B------:R-:W-:Y:S01]  /*3160*/  ISETP.GT.AND P3, PT, R48, RZ, PT ;  /* 0x000000ff3000720c */ /* 0x000fe20003f64270 */
[----:B------:R-:W-:Y:S01]  /*3170*/  ULDC.64 UR4, c[0x0][0x5c0] ;  /* 0x0001700000047ab9 */ /* 0x000fe20000000a00 */
[-C--:B------:R-:W-:Y:S01]  /*3180*/  FMUL R28, R28, R32.reuse ;  /* 0x000000201c1c7220 */ /* 0x080fe20000400000 */
[----:B------:R-:W-:Y:S01]  /*3190*/  LEA R4, P5, R38, UR4, 0x1 ;  /* 0x0000000426047c11 */ /* 0x000fe2000f8a08ff */
[-C--:B------:R-:W-:Y:S01]  /*31a0*/  FMUL R29, R29, R32.reuse ;  /* 0x000000201d1d7220 */ /* 0x080fe20000400000 */
[----:B------:R-:W-:Y:S01]  /*31b0*/  ISETP.GT.AND P4, PT, R50, RZ, P3 ;  /* 0x000000ff3200720c */ /* 0x000fe20001f84270 */
[----:B------:R-:W-:Y:S01]  /*31c0*/  FMUL R30, R30, R32 ;  /* 0x000000201e1e7220 */ /* 0x000fe20000400000 */
[----:B------:R-:W-:Y:S01]  /*31d0*/  F2FP.F16.F32.PACK_AB R28, RZ, R28 ;  /* 0x0000001cff1c723e */ /* 0x000fe200000000ff */
[-C--:B------:R-:W-:Y:S01]  /*31e0*/  FMUL R31, R31, R32.reuse ;  /* 0x000000201f1f7220 */ /* 0x080fe20000400000 */
[----:B------:R-:W-:Y:S01]  /*31f0*/  LEA.HI.X R5, R38, UR5, R41, 0x1, P5 ;  /* 0x0000000526057c11 */ /* 0x000fe2000a8f0c29 */
[-C--:B------:R-:W-:Y:S01]  /*3200*/  FMUL R24, R24, R32.reuse ;  /* 0x0000002018187220 */ /* 0x080fe20000400000 */
[----:B------:R-:W-:Y:S01]  /*3210*/  ISETP.GT.AND P3, PT, R50, 0x1, P3 ;  /* 0x000000013200780c */ /* 0x000fe20001f64270 */
[----:B------:R-:W-:Y:S01]  /*3220*/  IMAD R11, R3, 0xf0, RZ ;  /* 0x000000f0030b7824 */ /* 0x000fe200078e02ff */
[----:B------:R-:W-:Y:S01]  /*3230*/  ISETP.GT.AND P1, PT, R48, 0x8, PT ;  /* 0x000000083000780c */ /* 0x000fe20003f24270 */
[-C--:B------:R-:W-:Y:S01]  /*3240*/  FMUL R25, R25, R32.reuse ;  /* 0x0000002019197220 */ /* 0x080fe20000400000 */
[----:B------:R-:W-:Y:S01]  /*3250*/  F2FP.F16.F32.PACK_AB R29, RZ, R29 ;  /* 0x0000001dff1d723e */ /* 0x000fe200000000ff */
[----:B------:R-:W-:Y:S01]  /*3260*/  FMUL R26, R26, R32 ;  /* 0x000000201a1a7220 */ /* 0x000fe20000400000 */
[----:B------:R-:W-:Y:S01]  /*3270*/  LEA R6, P5, R2, R4, 0x4 ;  /* 0x0000000402067211 */ /* 0x000fe200078a20ff */
[----:B------:R-:W-:Y:S01]  /*3280*/  @P4 STG.E.U16 desc[UR36][R4.64], R28 ;  /* 0x0000001c04004986 */ /* 0x000fe2000c101524 */
[----:B------:R-:W-:Y:S01]  /*3290*/  ISETP.GT.AND P4, PT, R50, RZ, P1 ;  /* 0x000000ff3200720c */ /* 0x000fe20000f84270 */
[----:B------:R-:W-:Y:S01]  /*32a0*/  FMUL R27, R27, R32 ;  /* 0x000000201b1b7220 */ /* 0x000fe20000400000 */
[----:B------:R-:W-:-:S02]  /*32b0*/  ISETP.GT.AND P2, PT, R48, 0x80, PT ;  /* 0x000000803000780c */ /* 0x000fc40003f44270 */
[----:B------:R-:W-:Y:S01]  /*32c0*/  F2FP.F16.F32.PACK_AB R30, RZ, R30 ;  /* 0x0000001eff1e723e */ /* 0x000fe200000000ff */
[----:B------:R0:W-:Y:S01]  /*32d0*/  @P3 STG.E.U16 desc[UR36][R4.64+0x2], R29 ;  /* 0x0000021d04003986 */ /* 0x0001e2000c101524 */
[----:B------:R-:W-:Y:S02]  /*32e0*/  LEA.HI.X R7, R2, R5, R3, 0x4, P5 ;  /* 0x0000000502077211 */ /* 0x000fe400028f2403 */
[----:B------:R-:W-:Y:S02]  /*32f0*/  ISETP.GT.AND P3, PT, R50, RZ, P2 ;  /* 0x000000ff3200720c */ /* 0x000fe40001764270 */
[----:B------:R-:W-:Y:S02]  /*3300*/  ISETP.GT.AND P0, PT, R48, 0x88, PT ;  /* 0x000000883000780c */ /* 0x000fe40003f04270 */
[C---:B------:R-:W-:Y:S01]  /*3310*/  ISETP.GT.AND P1, PT, R50.reuse, 0x1, P1 ;  /* 0x000000013200780c */ /* 0x040fe20000f24270 */
[----:B------:R-:W-:Y:S01]  /*3320*/  @P4 STG.E.U16 desc[UR36][R6.64], R30 ;  /* 0x0000001e06004986 */ /* 0x000fe2000c101524 */
[----:B------:R-:W-:-:S02]  /*3330*/  ISETP.GT.AND P4, PT, R50, RZ, P0 ;  /* 0x000000ff3200720c */ /* 0x000fc40000784270 */
[----:B------:R-:W-:Y:S01]  /*3340*/  ISETP.GT.AND P0, PT, R50, 0x1, P0 ;  /* 0x000000013200780c */ /* 0x000fe20000704270 */
[----:B0-----:R-:W-:Y:S01]  /*3350*/  IMAD.WIDE.U32 R4, R2, 0xf0, R6 ;  /* 0x000000f002047825 */ /* 0x001fe200078e0006 */
[----:B------:R-:W-:Y:S02]  /*3360*/  ISETP.GT.AND P2, PT, R50, 0x1, P2 ;  /* 0x000000013200780c */ /* 0x000fe40001744270 */
[C---:B------:R-:W-:Y:S01]  /*3370*/  SHF.L.U64.HI R9, R2.reuse, 0x8, R3 ;  /* 0x0000000802097819 */ /* 0x040fe20000010203 */
[C-C-:B------:R-:W-:Y:S01]  /*3380*/  IMAD.IADD R3, R11.reuse, 0x1, R5.reuse ;  /* 0x000000010b037824 */ /* 0x140fe200078e0205 */
[----:B------:R-:W-:Y:S01]  /*3390*/  LEA R8, P5, R2, R6, 0x8 ;  /* 0x0000000602087211 */ /* 0x000fe200078a40ff */
[----:B------:R-:W-:Y:S01]  /*33a0*/  @P3 IMAD.MOV.U32 R2, RZ, RZ, R4 ;  /* 0x000000ffff023224 */ /* 0x000fe200078e0004 */
[----:B------:R-:W-:Y:S01]  /*33b0*/  F2FP.F16.F32.PACK_AB R31, RZ, R31 ;  /* 0x0000001fff1f723e */ /* 0x000fe200000000ff */
[----:B------:R-:W-:Y:S01]  /*33c0*/  IMAD.IADD R5, R11, 0x1, R5 ;  /* 0x000000010b057824 */ /* 0x000fe200078e0205 */
[----:B------:R-:W-:Y:S01]  /*33d0*/  F2FP.F16.F32.PACK_AB R24, RZ, R24 ;  /* 0x00000018ff18723e */ /* 0x000fe200000000ff */
[----:B------:R-:W-:Y:S01]  /*33e0*/  IMAD.X R9, R9, 0x1, R7, P5 ;  /* 0x0000000109097824 */ /* 0x000fe200028e0607 */
[----:B------:R-:W-:Y:S01]  /*33f0*/  F2FP.F16.F32.PACK_AB R25, RZ, R25 ;  /* 0x00000019ff19723e */ /* 0x000fe200000000ff */
[----:B------:R-:W-:Y:S01]  /*3400*/  @P1 STG.E.U16 desc[UR36][R6.64+0x2], R31 ;  /* 0x0000021f06001986 */ /* 0x000fe2000c101524 */
[----:B------:R-:W-:-:S02]  /*3410*/  F2FP.F16.F32.PACK_AB R26, RZ, R26 ;  /* 0x0000001aff1a723e */ /* 0x000fc400000000ff */
[----:B------:R-:W-:Y:S01]  /*3420*/  F2FP.F16.F32.PACK_AB R27, RZ, R27 ;  /* 0x0000001bff1b723e */ /* 0x000fe200000000ff */
[----:B------:R0:W-:Y:S04]  /*3430*/  @P3 STG.E.U16 desc[UR36][R2.64], R24 ;  /* 0x0000001802003986 */ /* 0x0001e8000c101524 */
[----:B------:R4:W-:Y:S04]  /*3440*/  @P2 STG.E.U16 desc[UR36][R4.64+0x2], R25 ;  /* 0x0000021904002986 */ /* 0x0009e8000c101524 */
[----:B------:R4:W-:Y:S01]  /*3450*/  @P4 STG.E.U16 desc[UR36][R8.64], R26 ;  /* 0x0000001a08004986 */ /* 0x0009e2000c101524 */
[----:B0-----:R-:W-:-:S02]  /*3460*/  @P0 IMAD.MOV.U32 R2, RZ, RZ, R8 ;  /* 0x000000ffff020224 */ /* 0x001fc400078e0008 */
[----:B------:R-:W-:-:S05]  /*3470*/  @P0 IMAD.MOV.U32 R3, RZ, RZ, R9 ;  /* 0x000000ffff030224 */ /* 0x000fca00078e0009 */
[----:B------:R4:W-:Y:S02]  /*3480*/  @P0 STG.E.U16 desc[UR36][R2.64+0x2], R27 ;  /* 0x0000021b02000986 */ /* 0x0009e4000c101524 */
.L_x_40:
[----:B------:R-:W-:Y:S05]  /*3490*/  BSYNC B0 ;  /* 0x0000000000007941 */ /* 0x000fea0003800000 */
.L_x_28:
[----:B------:R-:W-:Y:S01]  /*34a0*/  ULDC UR4, c[0x0][0xc] ;  /* 0x0000030000047ab9 */ /* 0x000fe20000000800 */
[----:B------:R-:W-:Y:S01]  /*34b0*/  ULDC UR5, c[0x0][0x10] ;  /* 0x0000040000057ab9 */ /* 0x000fe20000000800 */
[----:B0--34-:R-:W0:Y:S01]  /*34c0*/  LDC R3, c[0x0][0x14] ;  /* 0x00000500ff037b82 */ /* 0x019e220000000800 */
[----:B------:R-:W-:Y:S01]  /*34d0*/  UIMAD.WIDE.U32 UR4, UR4, UR5, URZ ;  /* 0x00000005040472a5 */ /* 0x000fe2000f8e003f */
[----:B------:R-:W-:Y:S01]  /*34e0*/  PRMT R2, RZ, 0x7610, R2 ;  /* 0x00007610ff027816 */ /* 0x000fe20000000002 */
[----:B------:R-:W-:Y:S02]  /*34f0*/  IMAD.MOV.U32 R37, RZ, RZ, -0x1 ;  /* 0xffffffffff257424 */ /* 0x000fe400078e00ff */
[----:B------:R-:W-:Y:S02]  /*3500*/  IMAD.MOV.U32 R33, RZ, RZ, -0x1 ;  /* 0xffffffffff217424 */ /* 0x000fe400078e00ff */
[----:B0-----:R-:W-:-:S04]  /*3510*/  IMAD.WIDE.U32 R18, R3, UR4, R18 ;  /* 0x0000000403127c25 */ /* 0x001fc8000f8e0012 */
[----:B------:R-:W-:Y:S01]  /*3520*/  IMAD R3, R3, UR5, RZ ;  /* 0x0000000503037c24 */ /* 0x000fe2000f8e02ff */
[----:B------:R-:W-:Y:S02]  /*3530*/  ULDC.64 UR4, c[0x0][0x650] ;  /* 0x0001940000047ab9 */ /* 0x000fe40000000a00 */
[----:B------:R-:W-:Y:S01]  /*3540*/  ISETP.GE.U32.AND P0, PT, R18, UR4, PT ;  /* 0x0000000412007c0c */ /* 0x000fe2000bf06070 */
[----:B------:R-:W-:-:S05]  /*3550*/  IMAD.IADD R19, R19, 0x1, R3 ;  /* 0x0000000113137824 */ /* 0x000fca00078e0203 */
[----:B------:R-:W-:-:S13]  /*3560*/  ISETP.GE.U32.AND.EX P0, PT, R19, UR5, PT, P0 ;  /* 0x0000000513007c0c */ /* 0x000fda000bf06100 */
[----:B------:R-:W-:Y:S05]  /*3570*/  @P0 BRA `(.L_x_41) ;  /* 0x0000000400640947 */ /* 0x000fea0003800000 */
[----:B------:R-:W0:Y:S01]  /*3580*/  S2R R10, SR_CTAID.X ;  /* 0x00000000000a7919 */ /* 0x000e220000002500 */
[----:B------:R-:W3:Y:S01]  /*3590*/  LDC.64 R8, c[0x0][0x628] ;  /* 0x00018a00ff087b82 */ /* 0x000ee20000000a00 */
[----:B------:R-:W-:Y:S01]  /*35a0*/  ULDC UR4, c[0x0][0x150] ;  /* 0x0000540000047ab9 */ /* 0x000fe20000000800 */
[----:B--2---:R-:W-:Y:S01]  /*35b0*/  IMAD.MOV.U32 R6, RZ, RZ, R18 ;  /* 0x000000ffff067224 */ /* 0x004fe200078e0012 */
[----:B------:R-:W2:Y:S01]  /*35c0*/  S2R R20, SR_CTAID.Y ;  /* 0x0000000000147919 */ /* 0x000ea20000002600 */
[----:B------:R-:W-:-:S04]  /*35d0*/  IMAD.MOV.U32 R7, RZ, RZ, R19 ;  /* 0x000000ffff077224 */ /* 0x000fc800078e0013 */
[----:B------:R-:W4:Y:S08]  /*35e0*/  LDC R15, c[0x0][0x144] ;  /* 0x00005100ff0f7b82 */ /* 0x000f300000000800 */
[----:B------:R-:W1:Y:S08]  /*35f0*/  LDC R0, c[0x0][0x630] ;  /* 0x00018c00ff007b82 */ /* 0x000e700000000800 */
[----:B------:R-:W1:Y:S01]  /*3600*/  LDC.64 R12, c[0x0][0x620] ;  /* 0x00018800ff0c7b82 */ /* 0x000e620000000a00 */
[----:B---3--:R-:W-:-:S04]  /*3610*/  ISETP.NE.U32.AND P0, PT, R8, RZ, PT ;  /* 0x000000ff0800720c */ /* 0x008fc80003f05070 */
[----:B------:R-:W-:Y:S02]  /*3620*/  ISETP.NE.AND.EX P0, PT, R9, RZ, PT, P0 ;  /* 0x000000ff0900720c */ /* 0x000fe40003f05300 */
[----:B0-----:R-:W-:-:S05]  /*3630*/  I2FP.F32.U32 R2, R10 ;  /* 0x0000000a00027245 */ /* 0x001fca0000201000 */
[----:B------:R-:W-:-:S04]  /*3640*/  FMUL R2, R2, UR4 ;  /* 0x0000000402027c20 */ /* 0x000fc80008400000 */
[----:B------:R0:W3:Y:S02]  /*3650*/  F2I.U32.TRUNC.NTZ R14, R2 ;  /* 0x00000002000e7305 */ /* 0x0000e4000020f000 */
[----:B--2-4-:R-:W-:Y:S05]  /*3660*/  @!P0 BRA `(.L_x_42) ;  /* 0x0000000000288947 */ /* 0x014fea0003800000 */
[----:B------:R-:W2:Y:S02]  /*3670*/  LDC R3, c[0x0][0x634] ;  /* 0x00018d00ff037b82 */ /* 0x000ea40000000800 */
[----:B--2---:R-:W-:-:S05]  /*3680*/  IADD3 R7, P0, R18, R3, RZ ;  /* 0x0000000312077210 */ /* 0x004fca0007f1e0ff */
[----:B------:R-:W-:-:S04]  /*3690*/  IMAD.X R11, RZ, RZ, R19, P0 ;  /* 0x000000ffff0b7224 */ /* 0x000fc800000e0613 */
[----:B0-----:R-:W-:-:S04]  /*36a0*/  IMAD.WIDE.U32 R2, R11, R8, RZ ;  /* 0x000000080b027225 */ /* 0x001fc800078e00ff */
[----:B------:R-:W-:-:S04]  /*36b0*/  IMAD.WIDE.U32 R4, P0, R7, R9, R2 ;  /* 0x0000000907047225 */ /* 0x000fc80007800002 */
[----:B------:R-:W-:-:S04]  /*36c0*/  IMAD.WIDE.U32 R2, R7, R8, RZ ;  /* 0x0000000807027225 */ /* 0x000fc800078e00ff */
[----:B------:R-:W-:Y:S01]  /*36d0*/  IMAD.X R7, RZ, RZ, RZ, P0 ;  /* 0x000000ffff077224 */ /* 0x000fe200000e06ff */
[----:B------:R-:W-:Y:S01]  /*36e0*/  IADD3 RZ, P0, R3, R4, RZ ;  /* 0x0000000403ff7210 */ /* 0x000fe20007f1e0ff */
[----:B------:R-:W-:-:S04]  /*36f0*/  IMAD.MOV.U32 R6, RZ, RZ, R5 ;  /* 0x000000ffff067224 */ /* 0x000fc800078e0005 */
[----:B------:R-:W-:-:S08]  /*3700*/  IMAD.WIDE.U32.X R6, R11, R9, R6, P0 ;  /* 0x000000090b067225 */ /* 0x000fd000000e0406 */
.L_x_42:
[----:B------:R-:W2:Y:S01]  /*3710*/  LDC.64 R26, c[0x0][0x640] ;  /* 0x00019000ff1a7b82 */ /* 0x000ea20000000a00 */
[-CC-:B-1----:R-:W-:Y:S01]  /*3720*/  SHF.R.U64 R33, R6, R0.reuse, R7.reuse ;  /* 0x0000000006217219 */ /* 0x182fe20000001207 */
[----:B---3--:R-:W-:Y:S01]  /*3730*/  IMAD.MOV R14, RZ, RZ, -R14 ;  /* 0x000000ffff0e7224 */ /* 0x008fe200078e0a0e */
[----:B------:R-:W-:Y:S01]  /*3740*/  SHF.R.U32.HI R0, RZ, R0, R7 ;  /* 0x00000000ff007219 */ /* 0x000fe20000011607 */
[----:B------:R-:W-:Y:S01]  /*3750*/  ULDC UR4, c[0x0][0x154] ;  /* 0x0000550000047ab9 */ /* 0x000fe20000000800 */
[----:B------:R-:W-:Y:S01]  /*3760*/  IADD3 R5, P0, RZ, -R33, RZ ;  /* 0x80000021ff057210 */ /* 0x000fe20007f1e0ff */
[----:B------:R-:W-:Y:S02]  /*3770*/  IMAD R15, R15, R14, R10 ;  /* 0x0000000e0f0f7224 */ /* 0x000fe400078e020a */
[----:B------:R-:W1:Y:S01]  /*3780*/  LDC R4, c[0x0][0x618] ;  /* 0x00018600ff047b82 */ /* 0x000e620000000800 */
[----:B------:R-:W-:Y:S02]  /*3790*/  IMAD.MOV.U32 R7, RZ, RZ, 0x1 ;  /* 0x00000001ff077424 */ /* 0x000fe400078e00ff */
[----:B------:R-:W-:-:S04]  /*37a0*/  IMAD.X R3, RZ, RZ, ~R0, P0 ;  /* 0x000000ffff037224 */ /* 0x000fc800000e0e00 */
[-C--:B------:R-:W-:Y:S01]  /*37b0*/  IMAD R0, R3, R12.reuse, RZ ;  /* 0x0000000c03007224 */ /* 0x080fe200078e02ff */
[----:B------:R-:W3:Y:S01]  /*37c0*/  LDC R6, c[0x0][0x608] ;  /* 0x00018200ff067b82 */ /* 0x000ee20000000800 */
[----:B0-----:R-:W-:-:S04]  /*37d0*/  IMAD.WIDE.U32 R2, R5, R12, R18 ;  /* 0x0000000c05027225 */ /* 0x001fc800078e0012 */
[----:B------:R-:W-:Y:S01]  /*37e0*/  IMAD R5, R5, R13, R0 ;  /* 0x0000000d05057224 */ /* 0x000fe200078e0200 */
[----:B------:R-:W-:Y:S02]  /*37f0*/  I2FP.F32.U32 R0, R20 ;  /* 0x0000001400007245 */ /* 0x000fe40000201000 */
[----:B-----5:R-:W0:Y:S01]  /*3800*/  LDC R24, c[0x0][0x658] ;  /* 0x00019600ff187b82 */ /* 0x020e220000000800 */
[----:B------:R-:W-:Y:S01]  /*3810*/  IMAD.IADD R3, R3, 0x1, R5 ;  /* 0x0000000103037824 */ /* 0x000fe200078e0205 */
[----:B--2---:R-:W-:Y:S01]  /*3820*/  ISETP.NE.U32.AND P0, PT, R26, RZ, PT ;  /* 0x000000ff1a00720c */ /* 0x004fe20003f05070 */
[----:B------:R-:W-:Y:S01]  /*3830*/  FMUL R0, R0, UR4 ;  /* 0x0000000400007c20 */ /* 0x000fe20008400000 */
[----:B------:R-:W-:Y:S02]  /*3840*/  IMAD.MOV.U32 R5, RZ, RZ, -0x1 ;  /* 0xffffffffff057424 */ /* 0x000fe400078e00ff */
[----:B------:R-:W-:Y:S01]  /*3850*/  ISETP.NE.AND.EX P0, PT, R27, RZ, PT, P0 ;  /* 0x000000ff1b00720c */ /* 0x000fe20003f05300 */
[----:B------:R2:W4:Y:S01]  /*3860*/  F2I.U32.TRUNC.NTZ R12, R0 ;  /* 0x00000000000c7305 */ /* 0x000522000020f000 */
[----:B------:R-:W2:Y:S01]  /*3870*/  LDC R13, c[0x0][0x148] ;  /* 0x00005200ff0d7b82 */ /* 0x000ea20000000800 */
[----:B-1----:R-:W-:-:S02]  /*3880*/  SHF.R.U64 R10, R2, R4, R3 ;  /* 0x00000004020a7219 */ /* 0x002fc40000001203 */
[----:B------:R-:W-:-:S05]  /*3890*/  SHF.R.U32.HI R3, RZ, R4, R3 ;  /* 0x00000004ff037219 */ /* 0x000fca0000011603 */
[----:B------:R-:W1:Y:S01]  /*38a0*/  LDC R14, c[0x0][0x600] ;  /* 0x00018000ff0e7b82 */ /* 0x000e620000000800 */
[-CC-:B---3--:R-:W-:Y:S02]  /*38b0*/  SHF.R.U64 R8, R10, R6.reuse, R3.reuse ;  /* 0x000000060a087219 */ /* 0x188fe40000001203 */
[----:B------:R-:W-:-:S05]  /*38c0*/  SHF.R.U32.HI R3, RZ, R6, R3 ;  /* 0x00000006ff037219 */ /* 0x000fca0000011603 */
[----:B------:R-:W3:Y:S01]  /*38d0*/  LDC R25, c[0x0][0x648] ;  /* 0x00019200ff197b82 */ /* 0x000ee20000000800 */
[-CC-:B0-----:R-:W-:Y:S02]  /*38e0*/  SHF.R.U64 R11, R8, R24.reuse, R3.reuse ;  /* 0x00000018080b7219 */ /* 0x181fe40000001203 */
[-C--:B------:R-:W-:Y:S02]  /*38f0*/  SHF.L.U32 R5, R5, R24.reuse, RZ ;  /* 0x0000001805057219 */ /* 0x080fe400000006ff */
[-C--:B------:R-:W-:Y:S01]  /*3900*/  SHF.R.U32.HI R3, RZ, R24.reuse, R3 ;  /* 0x00000018ff037219 */ /* 0x080fe20000011603 */
[----:B------:R-:W-:Y:S01]  /*3910*/  IMAD.MOV.U32 R2, RZ, RZ, R11 ;  /* 0x000000ffff027224 */ /* 0x000fe200078e000b */
[----:B------:R-:W-:Y:S01]  /*3920*/  SHF.L.U32 R24, R7, R24, RZ ;  /* 0x0000001807187219 */ /* 0x000fe200000006ff */
[----:B------:R-:W0:Y:S01]  /*3930*/  LDC R28, c[0x0][0x638] ;  /* 0x00018e00ff1c7b82 */ /* 0x000e220000000800 */
[----:B------:R-:W-:-:S07]  /*3940*/  LOP3.LUT R21, RZ, R5, RZ, 0x33, !PT ;  /* 0x00000005ff157212 */ /* 0x000fce00078e33ff */
[----:B------:R-:W0:Y:S01]  /*3950*/  LDC R29, c[0x0][0x610] ;  /* 0x00018400ff1d7b82 */ /* 0x000e220000000800 */
[----:B----4-:R-:W-:Y:S05]  /*3960*/  @!P0 BRA `(.L_x_43) ;  /* 0x0000000000288947 */ /* 0x010fea0003800000 */
[----:B--2---:R-:W2:Y:S02]  /*3970*/  LDC R0, c[0x0][0x64c] ;  /* 0x00019300ff007b82 */ /* 0x004ea40000000800 */
[----:B--2---:R-:W-:-:S05]  /*3980*/  IADD3 R7, P0, R11, R0, RZ ;  /* 0x000000000b077210 */ /* 0x004fca0007f1e0ff */
        /* <DEDUP_REMOVED lines=8> */
.L_x_43:
[----:B------:R-:W-:Y:S01]  /*3a10*/  ISETP.NE.AND P0, PT, R22, 0x1, PT ;  /* 0x000000011600780c */ /* 0x000fe20003f05270 */
[----:B-1----:R-:W-:Y:S01]  /*3a20*/  VIADD R5, R14, 0xffffffff ;  /* 0xffffffff0e057836 */ /* 0x002fe20000000000 */
[----:B--23--:R-:W-:Y:S01]  /*3a30*/  SHF.R.U64 R0, R2, R25, R3 ;  /* 0x0000001902007219 */ /* 0x00cfe20000001203 */
[----:B------:R-:W-:Y:S01]  /*3a40*/  IMAD.MOV R12, RZ, RZ, -R12 ;  /* 0x000000ffff0c7224 */ /* 0x000fe200078e0a0c */
[----:B------:R-:W-:Y:S01]  /*3a50*/  LOP3.LUT R3, R8, R21, RZ, 0xc0, !PT ;  /* 0x0000001508037212 */ /* 0x000fe200078ec0ff */
[----:B------:R-:W-:Y:S02]  /*3a60*/  IMAD.MOV.U32 R4, RZ, RZ, 0x1 ;  /* 0x00000001ff047424 */ /* 0x000fe400078e00ff */
[----:B------:R-:W-:Y:S02]  /*3a70*/  IMAD.MOV R2, RZ, RZ, -R0 ;  /* 0x000000ffff027224 */ /* 0x000fe400078e0a00 */
[----:B------:R-:W-:Y:S01]  /*3a80*/  IMAD R0, R24, R0, R3 ;  /* 0x0000000018007224 */ /* 0x000fe200078e0203 */
[----:B------:R-:W-:Y:S01]  /*3a90*/  LOP3.LUT R3, R10, R5, RZ, 0xc0, !PT ;  /* 0x000000050a037212 */ /* 0x000fe200078ec0ff */
[----:B0-----:R-:W-:-:S02]  /*3aa0*/  IMAD R2, R2, R28, R11 ;  /* 0x0000001c02027224 */ /* 0x001fc400078e020b */
[----:B------:R-:W-:Y:S02]  /*3ab0*/  @P0 IMAD R15, R13, R12, R20 ;  /* 0x0000000c0d0f0224 */ /* 0x000fe400078e0214 */
[----:B------:R-:W-:Y:S01]  /*3ac0*/  IMAD R3, R2, R14, R3 ;  /* 0x0000000e02037224 */ /* 0x000fe200078e0203 */
[----:B------:R-:W-:Y:S01]  /*3ad0*/  PRMT R2, R4, 0x7610, R2 ;  /* 0x0000761004027816 */ /* 0x000fe20000000002 */
[----:B------:R-:W-:-:S05]  /*3ae0*/  IMAD R0, R0, R29, R15 ;  /* 0x0000001d00007224 */ /* 0x000fca00078e020f */
[----:B------:R-:W-:Y:S02]  /*3af0*/  SEL R37, R3, R0, !P0 ;  /* 0x0000000003257207 */ /* 0x000fe40004000000 */
[----:B------:R-:W-:-:S07]  /*3b00*/  SEL R0, R0, R3, !P0 ;  /* 0x0000000300007207 */ /* 0x000fce0004000000 */
.L_x_41:
[----:B------:R-:W-:Y:S01]  /*3b10*/  LOP3.LUT P0, RZ, R2, 0xff, RZ, 0xc0, !PT ;  /* 0x000000ff02ff7812 */ /* 0x000fe2000780c0ff */
[----:B------:R-:W-:-:S12]  /*3b20*/  IMAD.MOV.U32 R36, RZ, RZ, R0 ;  /* 0x000000ffff247224 */ /* 0x000fd800078e0000 */
[----:B------:R-:W-:Y:S05]  /*3b30*/  @P0 BRA `(.L_x_44) ;  /* 0xffffffd000f80947 */ /* 0x000fea000383ffff */
[----:B------:R-:W-:Y:S05]  /*3b40*/  EXIT ;  /* 0x000000000000794d */ /* 0x000fea0003800000 */
.L_x_3:
[----:B0-----:R-:W-:Y:S01]  /*3b50*/  ULDC.64 UR4, c[0x0][0x650] ;  /* 0x0001940000047ab9 */ /* 0x001fe20000000a00 */
        /* <DEDUP_REMOVED lines=25> */
.L_x_46:
[-CC-:B------:R-:W-:Y:S01]  /*3cf0*/  SHF.R.U64 R12, R10, R14.reuse, R11.reuse ;  /* 0x0000000e0a0c7219 */ /* 0x180fe2000000120b */
[----:B------:R-:W0:Y:S01]  /*3d00*/  LDC R24, c[0x0][0x618] ;  /* 0x00018600ff187b82 */ /* 0x000e220000000800 */
[----:B------:R-:W-:Y:S01]  /*3d10*/  SHF.R.U32.HI R3, RZ, R14, R11 ;  /* 0x0000000eff037219 */ /* 0x000fe2000001160b */
[----:B------:R-:W-:Y:S01]  /*3d20*/  ULDC UR4, c[0x0][0x150] ;  /* 0x0000540000047ab9 */ /* 0x000fe20000000800 */
[----:B------:R-:W-:Y:S02]  /*3d30*/  IADD3 R5, P0, RZ, -R12, RZ ;  /* 0x8000000cff057210 */ /* 0x000fe40007f1e0ff */
[----:B------:R-:W-:-:S03]  /*3d40*/  I2FP.F32.U32 R6, R2 ;  /* 0x0000000200067245 */ /* 0x000fc60000201000 */
[----:B------:R-:W1:Y:S01]  /*3d50*/  LDC.64 R26, c[0x0][0x640] ;  /* 0x00019000ff1a7b82 */ /* 0x000e620000000a00 */
[----:B------:R-:W-:Y:S02]  /*3d60*/  IMAD.X R3, RZ, RZ, ~R3, P0 ;  /* 0x000000ffff037224 */ /* 0x000fe400000e0e03 */
[----:B------:R-:W-:Y:S01]  /*3d70*/  FMUL R9, R6, UR4 ;  /* 0x0000000406097c20 */ /* 0x000fe20008400000 */
[----:B------:R-:W-:Y:S01]  /*3d80*/  IMAD.WIDE.U32 R6, R5, R20, R18 ;  /* 0x0000001405067225 */ /* 0x000fe200078e0012 */
[----:B------:R-:W-:-:S03]  /*3d90*/  ULDC UR4, c[0x0][0x154] ;  /* 0x0000550000047ab9 */ /* 0x000fc60000000800 */
[----:B------:R-:W-:Y:S01]  /*3da0*/  IMAD R8, R3, R20, RZ ;  /* 0x0000001403087224 */ /* 0x000fe200078e02ff */
[----:B------:R-:W2:Y:S01]  /*3db0*/  LDC R11, c[0x0][0x144] ;  /* 0x00005100ff0b7b82 */ /* 0x000ea20000000800 */
[----:B------:R-:W3:Y:S02]  /*3dc0*/  F2I.U32.TRUNC.NTZ R9, R9 ;  /* 0x0000000900097305 */ /* 0x000ee4000020f000 */
[----:B------:R-:W-:Y:S02]  /*3dd0*/  IMAD R3, R5, R21, R8 ;  /* 0x0000001505037224 */ /* 0x000fe400078e0208 */
[----:B------:R-:W-:Y:S02]  /*3de0*/  IMAD.MOV.U32 R8, RZ, RZ, 0x1 ;  /* 0x00000001ff087424 */ /* 0x000fe400078e00ff */
[----:B------:R-:W-:Y:S01]  /*3df0*/  IMAD.IADD R3, R7, 0x1, R3 ;  /* 0x0000000107037824 */ /* 0x000fe200078e0203 */
[----:B------:R-:W4:Y:S04]  /*3e00*/  LDC R14, c[0x0][0x608] ;  /* 0x00018200ff0e7b82 */ /* 0x000f280000000800 */
[----:B0-----:R-:W-:-:S02]  /*3e10*/  SHF.R.U64 R10, R6, R24, R3 ;  /* 0x00000018060a7219 */ /* 0x001fc40000001203 */
[----:B------:R-:W-:Y:S02]  /*3e20*/  I2FP.F32.U32 R6, R4 ;  /* 0x0000000400067245 */ /* 0x000fe40000201000 */
[----:B------:R-:W0:Y:S01]  /*3e30*/  LDC R23, c[0x0][0x658] ;  /* 0x00019600ff177b82 */ /* 0x000e220000000800 */
[----:B-1----:R-:W-:Y:S01]  /*3e40*/  ISETP.NE.U32.AND P0, PT, R26, RZ, PT ;  /* 0x000000ff1a00720c */ /* 0x002fe20003f05070 */
[----:B---3--:R-:W-:Y:S01]  /*3e50*/  IMAD.MOV R5, RZ, RZ, -R9 ;  /* 0x000000ffff057224 */ /* 0x008fe200078e0a09 */
[----:B------:R-:W-:Y:S01]  /*3e60*/  SHF.R.U32.HI R3, RZ, R24, R3 ;  /* 0x00000018ff037219 */ /* 0x000fe20000011603 */
[----:B------:R-:W-:Y:S01]  /*3e70*/  FMUL R6, R6, UR4 ;  /* 0x0000000406067c20 */ /* 0x000fe20008400000 */
[----:B------:R-:W-:-:S03]  /*3e80*/  ISETP.NE.AND.EX P0, PT, R27, RZ, PT, P0 ;  /* 0x000000ff1b00720c */ /* 0x000fc60003f05300 */
[----:B------:R-:W1:Y:S01]  /*3e90*/  LDC R21, c[0x0][0x148] ;  /* 0x00005200ff157b82 */ /* 0x000e620000000800 */
[----:B--2---:R-:W-:Y:S01]  /*3ea0*/  IMAD R24, R11, R5, R2 ;  /* 0x000000050b187224 */ /* 0x004fe200078e0202 */
[----:B------:R2:W3:Y:S06]  /*3eb0*/  F2I.U32.TRUNC.NTZ R15, R6 ;  /* 0x00000006000f7305 */ /* 0x0004ec000020f000 */
[----:B------:R-:W1:Y:S01]  /*3ec0*/  LDC R20, c[0x0][0x600] ;  /* 0x00018000ff147b82 */ /* 0x000e620000000800 */
[-CC-:B----4-:R-:W-:Y:S02]  /*3ed0*/  SHF.R.U64 R13, R10, R14.reuse, R3.reuse ;  /* 0x0000000e0a0d7219 */ /* 0x190fe40000001203 */
[----:B------:R-:W-:Y:S01]  /*3ee0*/  SHF.R.U32.HI R2, RZ, R14, R3 ;  /* 0x0000000eff027219 */ /* 0x000fe20000011603 */
[----:B------:R-:W-:-:S04]  /*3ef0*/  IMAD.MOV.U32 R14, RZ, RZ, -0x1 ;  /* 0xffffffffff0e7424 */ /* 0x000fc800078e00ff */
[----:B------:R-:W4:Y:S01]  /*3f00*/  LDC R25, c[0x0][0x648] ;  /* 0x00019200ff197b82 */ /* 0x000f220000000800 */
[-C--:B0-----:R-:W-:Y:S02]  /*3f10*/  SHF.L.U32 R5, R14, R23.reuse, RZ ;  /* 0x000000170e057219 */ /* 0x081fe400000006ff */
[-CC-:B------:R-:W-:Y:S02]  /*3f20*/  SHF.R.U64 R14, R13, R23.reuse, R2.reuse ;  /* 0x000000170d0e7219 */ /* 0x180fe40000001202 */
[-C--:B------:R-:W-:Y:S02]  /*3f30*/  SHF.R.U32.HI R3, RZ, R23.reuse, R2 ;  /* 0x00000017ff037219 */ /* 0x080fe40000011602 */
[----:B------:R-:W-:Y:S01]  /*3f40*/  SHF.L.U32 R23, R8, R23, RZ ;  /* 0x0000001708177219 */ /* 0x000fe200000006ff */
[----:B------:R-:W0:Y:S01]  /*3f50*/  LDC R28, c[0x0][0x638] ;  /* 0x00018e00ff1c7b82 */ /* 0x000e220000000800 */
[----:B------:R-:W-:Y:S01]  /*3f60*/  LOP3.LUT R30, RZ, R5, RZ, 0x33, !PT ;  /* 0x00000005ff1e7212 */ /* 0x000fe200078e33ff */
[----:B------:R-:W-:-:S06]  /*3f70*/  IMAD.MOV.U32 R2, RZ, RZ, R14 ;  /* 0x000000ffff027224 */ /* 0x000fcc00078e000e */
[----:B------:R-:W0:Y:S01]  /*3f80*/  LDC R29, c[0x0][0x610] ;  /* 0x00018400ff1d7b82 */ /* 0x000e220000000800 */
[----:B--23--:R-:W-:Y:S05]  /*3f90*/  @!P0 BRA `(.L_x_47) ;  /* 0x0000000000288947 */ /* 0x00cfea0003800000 */
[----:B------:R-:W2:Y:S02]  /*3fa0*/  LDC R5, c[0x0][0x64c] ;  /* 0x00019300ff057b82 */ /* 0x000ea40000000800 */
        /* <DEDUP_REMOVED lines=9> */
.L_x_47:
[----:B------:R-:W-:Y:S01]  /*4040*/  ISETP.NE.AND P0, PT, R22, 0x1, PT ;  /* 0x000000011600780c */ /* 0x000fe20003f05270 */
[----:B-1----:R-:W-:Y:S01]  /*4050*/  VIADD R9, R20, 0xffffffff ;  /* 0xffffffff14097836 */ /* 0x002fe20000000000 */
[----:B----4-:R-:W-:Y:S01]  /*4060*/  SHF.R.U64 R3, R2, R25, R3 ;  /* 0x0000001902037219 */ /* 0x010fe20000001203 */
[----:B------:R-:W-:Y:S01]  /*4070*/  IMAD.MOV R15, RZ, RZ, -R15 ;  /* 0x000000ffff0f7224 */ /* 0x000fe200078e0a0f */
[----:B------:R-:W-:Y:S01]  /*4080*/  LOP3.LUT R2, R13, R30, RZ, 0xc0, !PT ;  /* 0x0000001e0d027212 */ /* 0x000fe200078ec0ff */
[----:B------:R-:W-:Y:S02]  /*4090*/  IMAD.MOV.U32 R6, RZ, RZ, R12 ;  /* 0x000000ffff067224 */ /* 0x000fe400078e000c */
[----:B------:R-:W-:Y:S02]  /*40a0*/  IMAD.MOV R5, RZ, RZ, -R3 ;  /* 0x000000ffff057224 */ /* 0x000fe400078e0a03 */
[----:B------:R-:W-:Y:S01]  /*40b0*/  IMAD R7, R23, R3, R2 ;  /* 0x0000000317077224 */ /* 0x000fe200078e0202 */
[----:B------:R-:W-:Y:S01]  /*40c0*/  LOP3.LUT R3, R10, R9, RZ, 0xc0, !PT ;  /* 0x000000090a037212 */ /* 0x000fe200078ec0ff */
[----:B0-----:R-:W-:-:S02]  /*40d0*/  IMAD R2, R5, R28, R14 ;  /* 0x0000001c05027224 */ /* 0x001fc400078e020e */
[----:B------:R-:W-:Y:S02]  /*40e0*/  @P0 IMAD R24, R21, R15, R4 ;  /* 0x0000000f15180224 */ /* 0x000fe400078e0204 */
[----:B------:R-:W-:Y:S02]  /*40f0*/  IMAD R2, R2, R20, R3 ;  /* 0x0000001402027224 */ /* 0x000fe400078e0203 */
[----:B------:R-:W-:Y:S02]  /*4100*/  IMAD R7, R7, R29, R24 ;  /* 0x0000001d07077224 */ /* 0x000fe400078e0218 */
[----:B------:R-:W-:-:S03]  /*4110*/  IMAD.MOV.U32 R5, RZ, RZ, 0x1 ;  /* 0x00000001ff057424 */ /* 0x000fc600078e00ff */
[----:B------:R-:W-:Y:S02]  /*4120*/  SEL R11, R2, R7, !P0 ;  /* 0x00000007020b7207 */ /* 0x000fe40004000000 */
[----:B------:R-:W-:-:S07]  /*4130*/  SEL R7, R7, R2, !P0 ;  /* 0x0000000207077207 */ /* 0x000fce0004000000 */
.L_x_45:
[----:B------:R-:W-:-:S08]  /*4140*/  NOP ;  /* 0x0000000000007918 */ /* 0x000fd00000000000 */
[----:B------:R-:W0:-:S00]  /*4150*/  USETMAXREG.DEALLOC.CTAPOOL 0x28 ;  /* 0x00000028000079c8 */ /* 0x000e0000080e0500 */
[----:B0-----:R-:W-:-:S13]  /*4160*/  ISETP.NE.AND P0, PT, R0, RZ, PT ;  /* 0x000000ff0000720c */ /* 0x001fda0003f05270 */
[----:B------:R-:W-:Y:S05]  /*4170*/  @P0 EXIT ;  /* 0x000000000000094d */ /* 0x000fea0003800000 */
[----:B------:R-:W-:Y:S01]  /*4180*/  LOP3.LUT P0, RZ, R5, 0xff, RZ, 0xc0, !PT ;  /* 0x000000ff05ff7812 */ /* 0x000fe2000780c0ff */
[----:B------:R-:W-:Y:S02]  /*4190*/  IMAD.MOV.U32 R0, RZ, RZ, 0x1 ;  /* 0x00000001ff007424 */ /* 0x000fe400078e00ff */
[----:B------:R-:W-:-:S10]  /*41a0*/  IMAD.MOV.U32 R12, RZ, RZ, RZ ;  /* 0x000000ffff0c7224 */ /* 0x000fd400078e00ff */
[----:B------:R-:W-:Y:S05]  /*41b0*/  @!P0 BRA `(.L_x_48) ;  /* 0x0000000c00588947 */ /* 0x000fea0003800000 */
[----:B------:R-:W0:Y:S01]  /*41c0*/  LDC R0, c[0x0][0x28c] ;  /* 0x0000a300ff007b82 */ /* 0x000e220000000800 */
[----:B------:R-:W-:Y:S01]  /*41d0*/  BSSY B0, `(.L_x_48) ;  /* 0x00000d4000007945 */ /* 0x000fe20003800000 */
[----:B------:R-:W-:Y:S01]  /*41e0*/  IMAD.MOV.U32 R10, RZ, RZ, 0x1 ;  /* 0x00000001ff0a7424 */ /* 0x000fe200078e00ff */
[----:B------:R-:W-:Y:S01]  /*41f0*/  LOP3.LUT R8, R17, 0x2, RZ, 0xfc, !PT ;  /* 0x0000000211087812 */ /* 0x000fe200078efcff */
[----:B------:R-:W-:Y:S01]  /*4200*/  IMAD.MOV.U32 R12, RZ, RZ, RZ ;  /* 0x000000ffff0c7224 */ /* 0x000fe200078e00ff */
[----:B------:R-:W-:Y:S01]  /*4210*/  ULDC UR4, c[0x0][0x600] ;  /* 0x0001800000047ab9 */ /* 0x000fe20000000800 */
[----:B------:R-:W-:Y:S01]  /*4220*/  ULDC.64 UR22, c[0x0][0x198] ;  /* 0x0000660000167ab9 */ /* 0x000fe20000000a00 */
[----:B------:R-:W-:Y:S01]  /*4230*/  UIADD3 UR4, UR4, -0x1, URZ ;  /* 0xffffffff04047890 */ /* 0x000fe2000fffe03f */
[----:B0-----:R-:W-:-:S05]  /*4240*/  VIADD R0, R0, 0x7f ;  /* 0x0000007f00007836 */ /* 0x001fca0000000000 */
[----:B------:R-:W-:-:S04]  /*4250*/  SHF.R.S32.HI R3, RZ, 0x1f, R0 ;  /* 0x0000001fff037819 */ /* 0x000fc80000011400 */
[----:B------:R-:W-:Y:S01]  /*4260*/  LEA.HI R3, R3, R0, RZ, 0x7 ;  /* 0x0000000003037211 */ /* 0x000fe200078f38ff */
[----:B------:R-:W-:-:S03]  /*4270*/  IMAD.MOV.U32 R0, RZ, RZ, 0x1 ;  /* 0x00000001ff007424 */ /* 0x000fc600078e00ff */
[----:B------:R-:W-:-:S07]  /*4280*/  SHF.R.S32.HI R9, RZ, 0x7, R3 ;  /* 0x00000007ff097819 */ /* 0x000fce0000011403 */
.L_x_60:
[----:B------:R-:W-:-:S03]  /*4290*/  UMOV UR5, 0xffffffff ;  /* 0xffffffff00057882 */ /* 0x000fc60000000000 */
[----:B------:R-:W-:Y:S05]  /*42a0*/  BRA.DIV UR5, `(.L_x_49) ;  /* 0x0000000e05e47947 */ /* 0x000fea000b800000 */
[----:B------:R-:W-:-:S13]  /*42b0*/  ELECT P6, URZ, PT ;  /* 0x00000000003f782f */ /* 0x000fda00038c0000 */
.L_x_70:
[----:B------:R-:W0:Y:S01]  /*42c0*/  LDC R2, c[0x0][0x28c] ;  /* 0x0000a300ff027b82 */ /* 0x000e220000000800 */
[----:B------:R-:W-:Y:S01]  /*42d0*/  BSSY B1, `(.L_x_50) ;  /* 0x0000046000017945 */ /* 0x000fe20003800000 */
[----:B0-----:R-:W-:-:S13]  /*42e0*/  ISETP.LT.OR P6, PT, R2, 0x1, !P6 ;  /* 0x000000010200780c */ /* 0x001fda00077c1670 */
[----:B------:R-:W-:Y:S05]  /*42f0*/  @P6 BRA `(.L_x_51) ;  /* 0x00000004000c6947 */ /* 0x000fea0003800000 */
[----:B------:R-:W-:Y:S02]  /*4300*/  IMAD.SHL.U32 R7, R7, 0x100, RZ ;  /* 0x0000010007077824 */ /* 0x000fe400078e00ff */
[----:B------:R-:W-:Y:S02]  /*4310*/  IMAD.SHL.U32 R11, R11, 0x8, RZ ;  /* 0x000000080b0b7824 */ /* 0x000fe400078e00ff */
[----:B------:R-:W-:Y:S02]  /*4320*/  VIADD R15, R9, 0x1 ;  /* 0x00000001090f7836 */ /* 0x000fe40000000000 */
[----:B------:R-:W-:Y:S02]  /*4330*/  IMAD.MOV.U32 R20, RZ, RZ, RZ ;  /* 0x000000ffff147224 */ /* 0x000fe400078e00ff */
[----:B------:R-:W-:Y:S02]  /*4340*/  IMAD.MOV.U32 R2, RZ, RZ, R0 ;  /* 0x000000ffff027224 */ /* 0x000fe400078e0000 */
[----:B------:R-:W-:-:S07]  /*4350*/  IMAD.MOV.U32 R3, RZ, RZ, R12 ;  /* 0x000000ffff037224 */ /* 0x000fce00078e000c */
.L_x_55:
[----:B------:R-:W0:Y:S01]  /*4360*/  S2R R5, SR_CgaCtaId ;  /* 0x0000000000057919 */ /* 0x000e220000008800 */
[----:B------:R-:W-:Y:S02]  /*4370*/  MOV R4, 0x400 ;  /* 0x0000040000047802 */ /* 0x000fe40000000f00 */
[----:B------:R-:W-:Y:S02]  /*4380*/  LOP3.LUT P0, RZ, R16, 0x7f, RZ, 0xc0, !PT ;  /* 0x0000007f10ff7812 */ /* 0x000fe4000780c0ff */
[----:B0-----:R-:W-:Y:S02]  /*4390*/  LEA R14, R5, R4, 0x18 ;  /* 0x00000004050e7211 */ /* 0x001fe400078ec0ff */
[----:B------:R-:W-:-:S09]  /*43a0*/  SHF.L.U32 R4, R2, 0x1f, RZ ;  /* 0x0000001f02047819 */ /* 0x000fd200000006ff */
[----:B------:R-:W0:Y:S01]  /*43b0*/  @!P0 LDC R5, c[0x0][0x500] ;  /* 0x00014000ff058b82 */ /* 0x000e220000000800 */
[----:B------:R-:W-:-:S04]  /*43c0*/  IMAD R13, R3, 0x8, R14 ;  /* 0x00000008030d7824 */ /* 0x000fc800078e020e */
[----:B------:R-:W1:Y:S02]  /*43d0*/  SYNCS.PHASECHK.TRANS64.TRYWAIT P1, [R13+URZ+0x18], R4 ;  /* 0x000018040d0075a7 */ /* 0x000e64000802017f */
[----:B-1----:R-:W-:Y:S05]  /*43e0*/  @!P1 BRA `(.L_x_52) ;  /* 0x0000000c00b49947 */ /* 0x002fea0003800000 */
.L_x_71:
[----:B-1----:R-:W-:Y:S01]  /*43f0*/  PRMT R4, R8, 0x9910, RZ ;  /* 0x0000991008047816 */ /* 0x002fe200000000ff */
[----:B0-----:R0:W-:Y:S03]  /*4400*/  @!P0 SYNCS.ARRIVE.TRANS64 RZ, [R13+URZ], R5 ;  /* 0x000000050dff89a7 */ /* 0x0011e6000800003f */
[----:B------:R-:W-:-:S13]  /*4410*/  ISETP.NE.AND P1, PT, R4, 0x2, PT ;  /* 0x000000020400780c */ /* 0x000fda0003f25270 */
[----:B0-----:R-:W-:Y:S05]  /*4420*/  @P1 BRA `(.L_x_53) ;  /* 0x0000000000041947 */ /* 0x001fea0003800000 */
[----:B------:R-:W-:Y:S01]  /*4430*/  BPT.TRAP 0x1 ;  /* 0x000000040000795c */ /* 0x000fe20000300000 */
.L_x_53:
[----:B------:R-:W-:-:S04]  /*4440*/  LOP3.LUT P1, RZ, R16, 0x1f, RZ, 0xc0, !PT ;  /* 0x0000001f10ff7812 */ /* 0x000fc8000782c0ff */
[----:B------:R-:W-:-:S13]  /*4450*/  PLOP3.LUT P0, PT, P1, P0, PT, 0x8a, 0x0 ;  /* 0x000000000000781c */ /* 0x000fda0000f01172 */
[----:B------:R-:W-:Y:S05]  /*4460*/  @P0 BRA `(.L_x_54) ;  /* 0x0000000000040947 */ /* 0x000fea0003800000 */
[----:B------:R-:W-:Y:S01]  /*4470*/  BPT.TRAP 0x1 ;  /* 0x000000040000795c */ /* 0x000fe20000300000 */
.L_x_54:
[C-C-:B------:R-:W-:Y:S01]  /*4480*/  IMAD R4, R3.reuse, 0x10000, R14.reuse ;  /* 0x0001000003047824 */ /* 0x140fe200078e020e */
[----:B------:R-:W-:Y:S01]  /*4490*/  R2UR UR34, R20 ;  /* 0x00000000142272ca */ /* 0x000fe200000e0000 */
[----:B------:R-:W-:Y:S01]  /*44a0*/  IMAD R14, R3, 0x800, R14 ;  /* 0x00000800030e7824 */ /* 0x000fe200078e020e */
[----:B------:R-:W-:Y:S01]  /*44b0*/  R2UR UR33, R13 ;  /* 0x000000000d2172ca */ /* 0x000fe200000e0000 */
[----:B------:R-:W-:Y:S01]  /*44c0*/  VIADD R15, R15, 0xffffffff ;  /* 0xffffffff0f0f7836 */ /* 0x000fe20000000000 */
[----:B------:R-:W-:Y:S01]  /*44d0*/  R2UR UR24, R4 ;  /* 0x00000000041872ca */ /* 0x000fe200000e0000 */
[----:B------:R-:W-:Y:S01]  /*44e0*/  UIADD3 UR6, UP0, UR22, 0xf0, URZ ;  /* 0x000000f016067890 */ /* 0x000fe2000ff1e03f */
[----:B------:R-:W-:Y:S01]  /*44f0*/  R2UR UR8, R14 ;  /* 0x000000000e0872ca */ /* 0x000fe200000e0000 */
[----:B------:R-:W-:Y:S01]  /*4500*/  UIADD3 UR30, UP1, UR22, 0x1f0, URZ ;  /* 0x000001f0161e7890 */ /* 0x000fe2000ff3e03f */
[----:B------:R-:W-:Y:S01]  /*4510*/  R2UR UR36, R6 ;  /* 0x00000000062472ca */ /* 0x000fe200000e0000 */
[----:B------:R-:W-:Y:S01]  /*4520*/  UIADD3.X UR7, URZ, UR23, URZ, UP0, !UPT ;  /* 0x000000173f077290 */ /* 0x000fe200087fe43f */
[----:B------:R-:W-:Y:S01]  /*4530*/  R2UR UR35, R7 ;  /* 0x00000000072372ca */ /* 0x000fe200000e0000 */
[----:B------:R-:W-:Y:S01]  /*4540*/  UIADD3.X UR31, URZ, UR23, URZ, UP1, !UPT ;  /* 0x000000173f1f7290 */ /* 0x000fe20008ffe43f */
[----:B------:R-:W-:Y:S01]  /*4550*/  R2UR UR19, R11 ;  /* 0x000000000b1372ca */ /* 0x000fe200000e0000 */
[----:B------:R-:W-:Y:S01]  /*4560*/  UIADD3 UR26, UR34, 0x40, URZ ;  /* 0x00000040221a7890 */ /* 0x000fe2000fffe03f */
[----:B------:R-:W-:Y:S01]  /*4570*/  ISETP.GT.AND P1, PT, R15, 0x1, PT ;  /* 0x000000010f00780c */ /* 0x000fe20003f24270 */
[----:B------:R-:W-:Y:S01]  /*4580*/  VIADD R3, R3, 0x1 ;  /* 0x0000000103037836 */ /* 0x000fe20000000000 */
[----:B------:R-:W-:Y:S01]  /*4590*/  UMOV UR14, 0x0 ;  /* 0x00000000000e7882 */ /* 0x000fe20000000000 */
[----:B------:R-:W-:Y:S01]  /*45a0*/  UIADD3 UR32, UR24, 0x100, URZ ;  /* 0x0000010018207890 */ /* 0x000fe2000fffe03f */
[----:B------:R-:W-:Y:S01]  /*45b0*/  VIADD R20, R20, 0x80 ;  /* 0x0000008014147836 */ /* 0x000fe20000000000 */
[----:B------:R-:W-:Y:S01]  /*45c0*/  UIADD3 UR24, UR24, 0x8100, URZ ;  /* 0x0000810018187890 */ /* 0x000fe2000fffe03f */
[----:B------:R-:W-:Y:S01]  /*45d0*/  ISETP.NE.AND P0, PT, R3, 0x3, PT ;  /* 0x000000030300780c */ /* 0x000fe20003f05270 */
[----:B------:R-:W-:-:S02]  /*45e0*/  UIADD3 UR16, UR8, 0x30100, URZ ;  /* 0x0003010008107890 */ /* 0x000fc4000fffe03f */
[----:B------:R-:W-:Y:S01]  /*45f0*/  UIADD3 UR8, UR8, 0x30500, URZ ;  /* 0x0003050008087890 */ /* 0x000fe2000fffe03f */
[----:B------:R-:W-:Y:S01]  /*4600*/  SEL R5, RZ, 0x1, P0 ;  /* 0x00000001ff057807 */ /* 0x000fe20000000000 */
[----:B------:R-:W-:Y:S01]  /*4610*/  UMOV UR15, 0x10000000 ;  /* 0x10000000000f7882 */ /* 0x000fe20000000000 */
[----:B------:R-:W-:Y:S01]  /*4620*/  UMOV UR25, UR33 ;  /* 0x0000002100197c82 */ /* 0x000fe20008000000 */
[----:B------:R-:W-:Y:S01]  /*4630*/  UMOV UR28, UR36 ;  /* 0x00000024001c7c82 */ /* 0x000fe20008000000 */
[----:B------:R-:W-:Y:S01]  /*4640*/  UMOV UR27, UR35 ;  /* 0x00000023001b7c82 */ /* 0x000fe20008000000 */
[----:B------:R-:W-:Y:S01]  /*4650*/  UMOV UR17, UR33 ;  /* 0x0000002100117c82 */ /* 0x000fe20008000000 */
[----:B------:R-:W-:Y:S01]  /*4660*/  UMOV UR18, UR34 ;  /* 0x0000002200127c82 */ /* 0x000fe20008000000 */
[----:B------:R-:W-:Y:S01]  /*4670*/  UMOV UR20, UR36 ;  /* 0x0000002400147c82 */ /* 0x000fe20008000000 */
[----:B------:R0:W-:Y:S01]  /*4680*/  UTMALDG.3D [UR32], [UR6], desc[UR14] ;  /* 0x00000e20060075b4 */ /* 0x0001e20008011000 */
[----:B------:R-:W-:Y:S01]  /*4690*/  UMOV UR9, UR33 ;  /* 0x0000002100097c82 */ /* 0x000fe20008000000 */
[----:B------:R-:W-:Y:S01]  /*46a0*/  UMOV UR11, UR19 ;  /* 0x00000013000b7c82 */ /* 0x000fe20008000000 */
[----:B------:R-:W-:Y:S01]  /*46b0*/  UMOV UR12, UR36 ;  /* 0x00000024000c7c82 */ /* 0x000fe20008000000 */
[----:B------:R-:W-:Y:S01]  /*46c0*/  UMOV UR10, UR26 ;  /* 0x0000001a000a7c82 */ /* 0x000fe20008000000 */
[----:B------:R-:W-:-:S02]  /*46d0*/  LOP3.LUT R2, R2, R5, RZ, 0x3c, !PT ;  /* 0x0000000502027212 */ /* 0x000fc400078e3cff */
[----:B------:R-:W-:Y:S01]  /*46e0*/  SEL R3, R3, RZ, P0 ;  /* 0x000000ff03037207 */ /* 0x000fe20000000000 */
[----:B------:R0:W-:Y:S01]  /*46f0*/  UTMALDG.3D [UR24], [UR6], desc[UR14] ;  /* 0x00000e18060075b4 */ /* 0x0001e20008011000 */
[----:B------:R0:W-:Y:S01]  /*4700*/  UTMALDG.3D [UR16], [UR30], desc[UR14] ;  /* 0x00000e101e0075b4 */ /* 0x0001e20008011000 */
[----:B------:R0:W-:Y:S02]  /*4710*/  UTMALDG.3D [UR8], [UR30], desc[UR14] ;  /* 0x00000e081e0075b4 */ /* 0x0001e40008011000 */
[----:B0-----:R-:W-:Y:S05]  /*4720*/  @P1 BRA `(.L_x_55) ;  /* 0xfffffffc000c1947 */ /* 0x001fea000383ffff */
.L_x_51:
[----:B------:R-:W-:Y:S05]  /*4730*/  BSYNC B1 ;  /* 0x0000000000017941 */ /* 0x000fea0003800000 */
.L_x_50:
[----:B------:R-:W-:Y:S01]  /*4740*/  LOP3.LUT P0, RZ, R10, 0xff, RZ, 0xc0, !PT ;  /* 0x000000ff0aff7812 */ /* 0x000fe2000780c0ff */
[----:B------:R-:W-:Y:S01]  /*4750*/  ULDC UR6, c[0x0][0xc] ;  /* 0x0000030000067ab9 */ /* 0x000fe20000000800 */
[----:B------:R-:W-:Y:S01]  /*4760*/  ULDC UR7, c[0x0][0x10] ;  /* 0x0000040000077ab9 */ /* 0x000fe20000000800 */
[----:B------:R-:W0:Y:S01]  /*4770*/  LDC R5, c[0x0][0x14] ;  /* 0x00000500ff057b82 */ /* 0x000e220000000800 */
[C---:B------:R-:W-:Y:S01]  /*4780*/  IMAD.IADD R12, R9.reuse, 0x1, R12 ;  /* 0x00000001090c7824 */ /* 0x040fe200078e020c */
[----:B------:R-:W-:Y:S01]  /*4790*/  UIMAD.WIDE.U32 UR6, UR6, UR7, URZ ;  /* 0x00000007060672a5 */ /* 0x000fe2000f8e003f */
[----:B------:R-:W-:Y:S01]  /*47a0*/  ISETP.GE.U32.AND P1, PT, R9, 0x3, PT ;  /* 0x000000030900780c */ /* 0x000fe20003f26070 */
[----:B------:R-:W-:Y:S01]  /*47b0*/  BSSY B1, `(.L_x_56) ;  /* 0x0000073000017945 */ /* 0x000fe20003800000 */
[----:B------:R-:W-:Y:S01]  /*47c0*/  IMAD.MOV.U32 R11, RZ, RZ, -0x1 ;  /* 0xffffffffff0b7424 */ /* 0x000fe200078e00ff */
[----:B------:R-:W-:Y:S01]  /*47d0*/  PRMT R10, RZ, 0x7610, R10 ;  /* 0x00007610ff0a7816 */ /* 0x000fe2000000000a */
[----:B------:R-:W-:-:S03]  /*47e0*/  IMAD.MOV.U32 R6, RZ, RZ, -0x1 ;  /* 0xffffffffff067424 */ /* 0x000fc600078e00ff */
[----:B------:R-:W1:Y:S01]  /*47f0*/  @P0 S2R R3, SR_CgaCtaId ;  /* 0x0000000000030919 */ /* 0x000e620000008800 */
[----:B------:R-:W-:Y:S01]  /*4800*/  @P0 MOV R2, 0x400 ;  /* 0x0000040000020802 */ /* 0x000fe20000000f00 */
[----:B0-----:R-:W-:-:S04]  /*4810*/  IMAD.WIDE.U32 R18, R5, UR6, R18 ;  /* 0x0000000605127c25 */ /* 0x001fc8000f8e0012 */
[----:B------:R-:W-:Y:S01]  /*4820*/  IMAD R7, R5, UR7, RZ ;  /* 0x0000000705077c24 */ /* 0x000fe2000f8e02ff */
[----:B------:R-:W-:-:S03]  /*4830*/  ULDC.64 UR6, c[0x0][0x650] ;  /* 0x0001940000067ab9 */ /* 0x000fc60000000a00 */
[----:B------:R-:W-:Y:S02]  /*4840*/  IMAD.IADD R19, R19, 0x1, R7 ;  /* 0x0000000113137824 */ /* 0x000fe400078e0207 */
[----:B------:R-:W-:Y:S01]  /*4850*/  IMAD.MOV.U32 R7, RZ, RZ, -0x1 ;  /* 0xffffffffff077424 */ /* 0x000fe200078e00ff */
[----:B-1----:R-:W-:-:S04]  /*4860*/  @P0 LEA R2, R3, R2, 0x18 ;  /* 0x0000000203020211 */ /* 0x002fc800078ec0ff */
[----:B------:R0:W-:Y:S01]  /*4870*/  @P0 SYNCS.ARRIVE.TRANS64.A1T0 RZ, [R2+URZ+0x48], RZ ;  /* 0x000048ff02ff09a7 */ /* 0x0001e2000810003f */
[----:B------:R-:W-:-:S04]  /*4880*/  ISETP.GT.U32.AND P0, PT, R12, 0x2, PT ;  /* 0x000000020c00780c */ /* 0x000fc80003f04070 */
[----:B------:R-:W-:Y:S01]  /*4890*/  ISETP.LT.U32.AND P0, PT, R9, 0x3, P0 ;  /* 0x000000030900780c */ /* 0x000fe20000701070 */
[----:B0-----:R-:W-:-:S05]  /*48a0*/  IMAD.WIDE.U32 R2, R12, -0x55555555, RZ ;  /* 0xaaaaaaab0c027825 */ /* 0x001fca00078e00ff */
[----:B------:R-:W-:Y:S02]  /*48b0*/  SHF.R.U32.HI R5, RZ, 0x1, R3 ;  /* 0x00000001ff057819 */ /* 0x000fe40000011603 */
[----:B------:R-:W-:Y:S02]  /*48c0*/  SEL R3, RZ, 0x1, !P0 ;  /* 0x00000001ff037807 */ /* 0x000fe40004000000 */
[----:B------:R-:W-:Y:S01]  /*48d0*/  ISETP.GE.U32.AND P0, PT, R18, UR6, PT ;  /* 0x0000000612007c0c */ /* 0x000fe2000bf06070 */
[----:B------:R-:W-:Y:S01]  /*48e0*/  IMAD R12, R5, -0x3, R12 ;  /* 0xfffffffd050c7824 */ /* 0x000fe200078e020c */
[----:B------:R-:W-:Y:S02]  /*48f0*/  LOP3.LUT R0, R0, R3, RZ, 0x3c, !PT ;  /* 0x0000000300007212 */ /* 0x000fe400078e3cff */
[----:B------:R-:W-:Y:S02]  /*4900*/  ISETP.GE.U32.AND.EX P0, PT, R19, UR7, PT, P0 ;  /* 0x0000000713007c0c */ /* 0x000fe4000bf06100 */
[----:B------:R-:W-:-:S02]  /*4910*/  @P1 LOP3.LUT R0, R0, 0x1, R5, 0x78, !PT ;  /* 0x0000000100001812 */ /* 0x000fc400078e7805 */
[----:B------:R-:W-:-:S09]  /*4920*/  PRMT R2, RZ, 0x7610, R2 ;  /* 0x00007610ff027816 */ /* 0x000fd20000000002 */
[----:B------:R-:W-:Y:S05]  /*4930*/  @P0 BRA `(.L_x_57) ;  /* 0x0000000400680947 */ /* 0x000fea0003800000 */
[----:B------:R-:W-:Y:S01]  /*4940*/  ULDC.64 UR6, c[0x0][0x628] ;  /* 0x00018a0000067ab9 */ /* 0x000fe20000000a00 */
[----:B------:R-:W0:Y:S01]  /*4950*/  S2R R13, SR_CTAID.X ;  /* 0x00000000000d7919 */ /* 0x000e220000002500 */
[----:B------:R-:W-:Y:S01]  /*4960*/  ISETP.NE.U32.AND P0, PT, RZ, UR6, PT ;  /* 0x00000006ff007c0c */ /* 0x000fe2000bf05070 */
[----:B------:R-:W-:Y:S01]  /*4970*/  ULDC UR8, c[0x0][0x630] ;  /* 0x00018c0000087ab9 */ /* 0x000fe20000000800 */
[----:B------:R-:W-:Y:S01]  /*4980*/  IMAD.MOV.U32 R2, RZ, RZ, R18 ;  /* 0x000000ffff027224 */ /* 0x000fe200078e0012 */
[----:B------:R-:W1:Y:S01]  /*4990*/  S2R R11, SR_CTAID.Y ;  /* 0x00000000000b7919 */ /* 0x000e620000002600 */
[----:B------:R-:W-:Y:S01]  /*49a0*/  ISETP.NE.AND.EX P0, PT, RZ, UR7, PT, P0 ;  /* 0x00000007ff007c0c */ /* 0x000fe2000bf05300 */
[----:B------:R-:W-:-:S12]  /*49b0*/  IMAD.MOV.U32 R3, RZ, RZ, R19 ;  /* 0x000000ffff037224 */ /* 0x000fd800078e0013 */
[----:B------:R-:W-:Y:S05]  /*49c0*/  @!P0 BRA `(.L_x_58) ;  /* 0x0000000000288947 */ /* 0x000fea0003800000 */
[----:B------:R-:W-:Y:S02]  /*49d0*/  ULDC UR5, c[0x0][0x634] ;  /* 0x00018d0000057ab9 */ /* 0x000fe40000000800 */
[----:B------:R-:W-:-:S05]  /*49e0*/  IADD3 R7, P0, R18, UR5, RZ ;  /* 0x0000000512077c10 */ /* 0x000fca000ff1e0ff */
[----:B------:R-:W-:-:S04]  /*49f0*/  IMAD.X R15, RZ, RZ, R19, P0 ;  /* 0x000000ffff0f7224 */ /* 0x000fc800000e0613 */
[----:B------:R-:W-:-:S04]  /*4a00*/  IMAD.WIDE.U32 R4, R15, UR6, RZ ;  /* 0x000000060f047c25 */ /* 0x000fc8000f8e00ff */
[----:B------:R-:W-:-:S04]  /*4a10*/  IMAD.WIDE.U32 R4, P0, R7, UR7, R4 ;  /* 0x0000000707047c25 */ /* 0x000fc8000f800004 */
[----:B------:R-:W-:-:S04]  /*4a20*/  IMAD.WIDE.U32 R6, R7, UR6, RZ ;  /* 0x0000000607067c25 */ /* 0x000fc8000f8e00ff */
[----:B------:R-:W-:Y:S01]  /*4a30*/  IMAD.X R3, RZ, RZ, RZ, P0 ;  /* 0x000000ffff037224 */ /* 0x000fe200000e06ff */
[----:B------:R-:W-:Y:S01]  /*4a40*/  IADD3 RZ, P0, R7, R4, RZ ;  /* 0x0000000407ff7210 */ /* 0x000fe20007f1e0ff */
[----:B------:R-:W-:-:S04]  /*4a50*/  IMAD.MOV.U32 R2, RZ, RZ, R5 ;  /* 0x000000ffff027224 */ /* 0x000fc800078e0005 */
[----:B------:R-:W-:-:S08]  /*4a60*/  IMAD.WIDE.U32.X R2, R15, UR7, R2, P0 ;  /* 0x000000070f027c25 */ /* 0x000fd000080e0402 */
.L_x_58:
[--C-:B------:R-:W-:Y:S01]  /*4a70*/  SHF.R.U64 R6, R2, UR8, R3.reuse ;  /* 0x0000000802067c19 */ /* 0x100fe20008001203 */
[----:B------:R-:W-:Y:S01]  /*4a80*/  ULDC.64 UR6, c[0x0][0x620] ;  /* 0x0001880000067ab9 */ /* 0x000fe20000000a00 */
[----:B------:R-:W-:Y:S01]  /*4a90*/  SHF.R.U32.HI R2, RZ, UR8, R3 ;  /* 0x00000008ff027c19 */ /* 0x000fe20008011603 */
[----:B------:R-:W-:Y:S01]  /*4aa0*/  IMAD.MOV.U32 R3, RZ, RZ, R19 ;  /* 0x000000ffff037224 */ /* 0x000fe200078e0013 */
[----:B------:R-:W-:Y:S01]  /*4ab0*/  IADD3 R5, P0, RZ, -R6, RZ ;  /* 0x80000006ff057210 */ /* 0x000fe20007f1e0ff */
[----:B------:R-:W-:Y:S01]  /*4ac0*/  ULDC UR5, c[0x0][0x150] ;  /* 0x0000540000057ab9 */ /* 0x000fe20000000800 */
[----:B------:R-:W2:Y:S01]  /*4ad0*/  LDC R24, c[0x0][0x144] ;  /* 0x00005100ff187b82 */ /* 0x000ea20000000800 */
[----:B------:R-:W-:Y:S01]  /*4ae0*/  ULDC.64 UR10, c[0x0][0x640] ;  /* 0x00019000000a7ab9 */ /* 0x000fe20000000a00 */
[----:B------:R-:W-:Y:S01]  /*4af0*/  ULDC UR8, c[0x0][0x608] ;  /* 0x0001820000087ab9 */ /* 0x000fe20000000800 */
[----:B------:R-:W-:Y:S01]  /*4b00*/  IMAD.X R2, RZ, RZ, ~R2, P0 ;  /* 0x000000ffff027224 */ /* 0x000fe200000e0e02 */
[----:B------:R-:W-:-:S03]  /*4b10*/  ISETP.NE.U32.AND P0, PT, RZ, UR10, PT ;  /* 0x0000000aff007c0c */ /* 0x000fc6000bf05070 */
[----:B------:R-:W-:Y:S01]  /*4b20*/  IMAD R4, R2, UR6, RZ ;  /* 0x0000000602047c24 */ /* 0x000fe2000f8e02ff */
[----:B------:R-:W3:Y:S01]  /*4b30*/  LDC R20, c[0x0][0x148] ;  /* 0x00005200ff147b82 */ /* 0x000ee20000000800 */
[----:B------:R-:W-:Y:S01]  /*4b40*/  IMAD.MOV.U32 R2, RZ, RZ, R18 ;  /* 0x000000ffff027224 */ /* 0x000fe200078e0012 */
[----:B------:R-:W-:-:S03]  /*4b50*/  ISETP.NE.AND.EX P0, PT, RZ, UR11, PT, P0 ;  /* 0x0000000bff007c0c */ /* 0x000fc6000bf05300 */
[----:B------:R-:W-:Y:S01]  /*4b60*/  IMAD.WIDE.U32 R2, R5, UR6, R2 ;  /* 0x0000000605027c25 */ /* 0x000fe2000f8e0002 */
[----:B------:R-:W-:-:S03]  /*4b70*/  ULDC UR6, c[0x0][0x618] ;  /* 0x0001860000067ab9 */ /* 0x000fc60000000800 */
[----:B------:R-:W-:Y:S01]  /*4b80*/  IMAD R5, R5, UR7, R4 ;  /* 0x0000000705057c24 */ /* 0x000fe2000f8e0204 */
[----:B0-----:R-:W-:Y:S01]  /*4b90*/  I2FP.F32.U32 R4, R13 ;  /* 0x0000000d00047245 */ /* 0x001fe20000201000 */
[----:B------:R-:W-:Y:S02]  /*4ba0*/  ULDC UR7, c[0x0][0x154] ;  /* 0x0000550000077ab9 */ /* 0x000fe40000000800 */
[----:B------:R-:W-:Y:S02]  /*4bb0*/  IMAD.IADD R3, R3, 0x1, R5 ;  /* 0x0000000103037824 */ /* 0x000fe400078e0205 */
[----:B------:R-:W-:Y:S01]  /*4bc0*/  FMUL R4, R4, UR5 ;  /* 0x0000000504047c20 */ /* 0x000fe20008400000 */
[----:B------:R-:W-:Y:S02]  /*4bd0*/  ULDC UR5, c[0x0][0x658] ;  /* 0x0001960000057ab9 */ /* 0x000fe40000000800 */
[--C-:B------:R-:W-:Y:S02]  /*4be0*/  SHF.R.U64 R7, R2, UR6, R3.reuse ;  /* 0x0000000602077c19 */ /* 0x100fe40008001203 */
[----:B-1----:R-:W-:Y:S01]  /*4bf0*/  I2FP.F32.U32 R2, R11 ;  /* 0x0000000b00027245 */ /* 0x002fe20000201000 */
[----:B------:R-:W0:Y:S04]  /*4c00*/  F2I.U32.TRUNC.NTZ R4, R4 ;  /* 0x0000000400047305 */ /* 0x000e28000020f000 */
[----:B------:R-:W-:Y:S01]  /*4c10*/  FMUL R21, R2, UR7 ;  /* 0x0000000702157c20 */ /* 0x000fe20008400000 */
[----:B------:R-:W-:Y:S01]  /*4c20*/  SHF.R.U32.HI R2, RZ, UR6, R3 ;  /* 0x00000006ff027c19 */ /* 0x000fe20008011603 */
[----:B------:R-:W-:-:S02]  /*4c30*/  UMOV UR6, 0xffffffff ;  /* 0xffffffff00067882 */ /* 0x000fc40000000000 */
[----:B------:R-:W-:Y:S01]  /*4c40*/  USHF.L.U32 UR6, UR6, UR5, URZ ;  /* 0x0000000506067299 */ /* 0x000fe2000800063f */
[--C-:B------:R-:W-:Y:S01]  /*4c50*/  SHF.R.U64 R15, R7, UR8, R2.reuse ;  /* 0x00000008070f7c19 */ /* 0x100fe20008001202 */
[----:B------:R-:W1:Y:S01]  /*4c60*/  F2I.U32.TRUNC.NTZ R21, R21 ;  /* 0x0000001500157305 */ /* 0x000e62000020f000 */
[----:B------:R-:W-:-:S04]  /*4c70*/  SHF.R.U32.HI R2, RZ, UR8, R2 ;  /* 0x00000008ff027c19 */ /* 0x000fc80008011602 */
[----:B------:R-:W-:Y:S01]  /*4c80*/  SHF.R.U64 R14, R15, UR5, R2 ;  /* 0x000000050f0e7c19 */ /* 0x000fe20008001202 */
[----:B0-----:R-:W-:Y:S01]  /*4c90*/  IMAD.MOV R4, RZ, RZ, -R4 ;  /* 0x000000ffff047224 */ /* 0x001fe200078e0a04 */
[----:B------:R-:W-:-:S03]  /*4ca0*/  SHF.R.U32.HI R23, RZ, UR5, R2 ;  /* 0x00000005ff177c19 */ /* 0x000fc60008011602 */
[----:B--2---:R-:W-:Y:S02]  /*4cb0*/  IMAD R13, R24, R4, R13 ;  /* 0x00000004180d7224 */ /* 0x004fe400078e020d */
[----:B------:R-:W-:Y:S02]  /*4cc0*/  IMAD.MOV.U32 R2, RZ, RZ, R14 ;  /* 0x000000ffff027224 */ /* 0x000fe400078e000e */
[----:B------:R-:W-:Y:S01]  /*4cd0*/  IMAD.MOV.U32 R3, RZ, RZ, R23 ;  /* 0x000000ffff037224 */ /* 0x000fe200078e0017 */
[----:B-1----:R-:W-:Y:S06]  /*4ce0*/  @!P0 BRA `(.L_x_59) ;  /* 0x0000000000288947 */ /* 0x002fec0003800000 */
[----:B------:R-:W-:Y:S02]  /*4cf0*/  ULDC UR7, c[0x0][0x64c] ;  /* 0x0001930000077ab9 */ /* 0x000fe40000000800 */
[----:B------:R-:W-:-:S05]  /*4d00*/  IADD3 R3, P0, R14, UR7, RZ ;  /* 0x000000070e037c10 */ /* 0x000fca000ff1e0ff */
[----:B------:R-:W-:-:S04]  /*4d10*/  IMAD.X R23, RZ, RZ, R23, P0 ;  /* 0x000000ffff177224 */ /* 0x000fc800000e0617 */
[----:B------:R-:W-:-:S04]  /*4d20*/  IMAD.WIDE.U32 R4, R23, UR10, RZ ;  /* 0x0000000a17047c25 */ /* 0x000fc8000f8e00ff */
[----:B------:R-:W-:-:S04]  /*4d30*/  IMAD.WIDE.U32 R4, P0, R3, UR11, R4 ;  /* 0x0000000b03047c25 */ /* 0x000fc8000f800004 */
[----:B------:R-:W-:-:S04]  /*4d40*/  IMAD.WIDE.U32 R2, R3, UR10, RZ ;  /* 0x0000000a03027c25 */ /* 0x000fc8000f8e00ff */
[----:B------:R-:W-:Y:S01]  /*4d50*/  IMAD.MOV.U32 R2, RZ, RZ, R5 ;  /* 0x000000ffff027224 */ /* 0x000fe200078e0005 */
[----:B------:R-:W-:Y:S01]  /*4d60*/  IADD3 RZ, P1, R3, R4, RZ ;  /* 0x0000000403ff7210 */ /* 0x000fe20007f3e0ff */
[----:B------:R-:W-:-:S04]  /*4d70*/  IMAD.X R3, RZ, RZ, RZ, P0 ;  /* 0x000000ffff037224 */ /* 0x000fc800000e06ff */
[----:B------:R-:W-:-:S08]  /*4d80*/  IMAD.WIDE.U32.X R2, R23, UR11, R2, P1 ;  /* 0x0000000b17027c25 */ /* 0x000fd000088e0402 */
.L_x_59:
[----:B------:R-:W-:Y:S01]  /*4d90*/  ISETP.NE.AND P0, PT, R22, 0x1, PT ;  /* 0x000000011600780c */ /* 0x000fe20003f05270 */
[----:B------:R-:W-:Y:S01]  /*4da0*/  ULDC UR7, c[0x0][0x648] ;  /* 0x0001920000077ab9 */ /* 0x000fe20000000800 */
[----:B------:R-:W-:Y:S01]  /*4db0*/  ULOP3.LUT UR6, URZ, UR6, URZ, 0x33, !UPT ;  /* 0x000000063f067292 */ /* 0x000fe2000f8e333f */
[----:B------:R-:W-:Y:S01]  /*4dc0*/  SHF.R.U64 R2, R2, UR7, R3 ;  /* 0x0000000702027c19 */ /* 0x000fe20008001203 */
[----:B------:R-:W-:Y:S01]  /*4dd0*/  UMOV UR7, 0x1 ;  /* 0x0000000100077882 */ /* 0x000fe20000000000 */
[----:B------:R-:W-:Y:S01]  /*4de0*/  IMAD.MOV R21, RZ, RZ, -R21 ;  /* 0x000000ffff157224 */ /* 0x000fe200078e0a15 */
[----:B------:R-:W-:Y:S01]  /*4df0*/  USHF.L.U32 UR7, UR7, UR5, URZ ;  /* 0x0000000507077299 */ /* 0x000fe2000800063f */
[----:B------:R-:W-:Y:S01]  /*4e00*/  LOP3.LUT R7, R7, UR4, RZ, 0xc0, !PT ;  /* 0x0000000407077c12 */ /* 0x000fe2000f8ec0ff */
[----:B------:R-:W-:Y:S01]  /*4e10*/  IMAD.MOV R3, RZ, RZ, -R2 ;  /* 0x000000ffff037224 */ /* 0x000fe200078e0a02 */
[----:B------:R-:W-:Y:S01]  /*4e20*/  LOP3.LUT R15, R15, UR6, RZ, 0xc0, !PT ;  /* 0x000000060f0f7c12 */ /* 0x000fe2000f8ec0ff */
[----:B------:R-:W-:Y:S01]  /*4e30*/  ULDC UR5, c[0x0][0x638] ;  /* 0x00018e0000057ab9 */ /* 0x000fe20000000800 */
[----:B------:R-:W-:Y:S01]  /*4e40*/  ULDC UR6, c[0x0][0x610] ;  /* 0x0001840000067ab9 */ /* 0x000fe20000000800 */
[----:B------:R-:W-:Y:S01]  /*4e50*/  IMAD R14, R3, UR5, R14 ;  /* 0x00000005030e7c24 */ /* 0x000fe2000f8e020e */
[----:B------:R-:W-:Y:S01]  /*4e60*/  ULDC UR5, c[0x0][0x600] ;  /* 0x0001800000057ab9 */ /* 0x000fe20000000800 */
[----:B---3--:R-:W-:-:S02]  /*4e70*/  @P0 IMAD R13, R20, R21, R11 ;  /* 0x00000015140d0224 */ /* 0x008fc400078e020b */
[----:B------:R-:W-:Y:S02]  /*4e80*/  IMAD R2, R2, UR7, R15 ;  /* 0x0000000702027c24 */ /* 0x000fe4000f8e020f */
[----:B------:R-:W-:Y:S02]  /*4e90*/  IMAD R14, R14, UR5, R7 ;  /* 0x000000050e0e7c24 */ /* 0x000fe4000f8e0207 */
[----:B------:R-:W-:Y:S02]  /*4ea0*/  IMAD R13, R2, UR6, R13 ;  /* 0x00000006020d7c24 */ /* 0x000fe4000f8e020d */
[----:B------:R-:W-:-:S03]  /*4eb0*/  IMAD.MOV.U32 R2, RZ, RZ, 0x1 ;  /* 0x00000001ff027424 */ /* 0x000fc600078e00ff */
[----:B------:R-:W-:Y:S02]  /*4ec0*/  SEL R11, R14, R13, !P0 ;  /* 0x0000000d0e0b7207 */ /* 0x000fe40004000000 */
[----:B------:R-:W-:-:S07]  /*4ed0*/  SEL R7, R13, R14, !P0 ;  /* 0x0000000e0d077207 */ /* 0x000fce0004000000 */
.L_x_57:
[----:B------:R-:W-:Y:S05]  /*4ee0*/  BSYNC B1 ;  /* 0x0000000000017941 */ /* 0x000fea0003800000 */
.L_x_56:
[----:B------:R-:W-:-:S13]  /*4ef0*/  LOP3.LUT P0, RZ, R2, 0xff, RZ, 0xc0, !PT ;  /* 0x000000ff02ff7812 */ /* 0x000fda000780c0ff */
[----:B------:R-:W-:Y:S05]  /*4f00*/  @P0 BRA `(.L_x_60) ;  /* 0xfffffff000e00947 */ /* 0x000fea000383ffff */
[----:B------:R-:W-:Y:S05]  /*4f10*/  BSYNC B0 ;  /* 0x0000000000007941 */ /* 0x000fea0003800000 */
.L_x_48:
[----:B------:R-:W-:-:S03]  /*4f20*/  UMOV UR5, 0xffffffff ;  /* 0xffffffff00057882 */ /* 0x000fc60000000000 */
[----:B------:R-:W-:Y:S05]  /*4f30*/  BRA.DIV UR5, `(.L_x_61) ;  /* 0x0000000205f47947 */ /* 0x000fea000b800000 */
[----:B------:R-:W-:-:S13]  /*4f40*/  ELECT P6, URZ, PT ;  /* 0x00000000003f782f */ /* 0x000fda00038c0000 */
.L_x_74:
[----:B------:R-:W-:Y:S04]  /*4f50*/  BSSY B0, `(.L_x_62) ;  /* 0x0000022000007945 */ /* 0x000fe80003800000 */
[----:B------:R-:W-:Y:S05]  /*4f60*/  @!P6 BRA `(.L_x_63) ;  /* 0x000000000080e947 */ /* 0x000fea0003800000 */
[----:B------:R-:W-:-:S04]  /*4f70*/  LOP3.LUT R17, R17, 0x2, RZ, 0xfc, !PT ;  /* 0x0000000211117812 */ /* 0x000fc800078efcff */
[----:B------:R-:W-:-:S13]  /*4f80*/  ISETP.NE.AND P0, PT, R17, 0x3, PT ;  /* 0x000000031100780c */ /* 0x000fda0003f05270 */
[----:B------:R-:W-:Y:S05]  /*4f90*/  @!P0 BRA `(.L_x_64) ;  /* 0x0000000000048947 */ /* 0x000fea0003800000 */
[----:B------:R-:W-:Y:S01]  /*4fa0*/  BPT.TRAP 0x1 ;  /* 0x000000040000795c */ /* 0x000fe20000300000 */
.L_x_64:
[----:B------:R-:W0:Y:S01]  /*4fb0*/  S2R R3, SR_CgaCtaId ;  /* 0x0000000000037919 */ /* 0x000e220000008800 */
[----:B------:R-:W-:-:S04]  /*4fc0*/  MOV R2, 0x400 ;  /* 0x0000040000027802 */ /* 0x000fc80000000f00 */
[----:B0-----:R-:W-:Y:S02]  /*4fd0*/  LEA R3, R3, R2, 0x18 ;  /* 0x0000000203037211 */ /* 0x001fe400078ec0ff */
[----:B------:R-:W-:-:S03]  /*4fe0*/  SHF.L.U32 R2, R0, 0x1f, RZ ;  /* 0x0000001f00027819 */ /* 0x000fc600000006ff */
[----:B------:R-:W-:-:S04]  /*4ff0*/  VIADD R3, R3, 0x18 ;  /* 0x0000001803037836 */ /* 0x000fc80000000000 */
[C---:B------:R-:W-:Y:S02]  /*5000*/  IMAD R7, R12.reuse, 0x8, R3 ;  /* 0x000000080c077824 */ /* 0x040fe400078e0203 */
[----:B------:R-:W-:Y:S02]  /*5010*/  VIADD R12, R12, 0x1 ;  /* 0x000000010c0c7836 */ /* 0x000fe40000000000 */
[----:B------:R-:W0:Y:S03]  /*5020*/  SYNCS.PHASECHK.TRANS64.TRYWAIT P0, [R7+URZ], R2 ;  /* 0x00000002070075a7 */ /* 0x000e26000800017f */
[----:B------:R-:W-:-:S04]  /*5030*/  ISETP.NE.AND P1, PT, R12, 0x3, PT ;  /* 0x000000030c00780c */ /* 0x000fc80003f25270 */
[----:B------:R-:W-:Y:S02]  /*5040*/  SEL R5, RZ, 0x1, P1 ;  /* 0x00000001ff057807 */ /* 0x000fe40000800000 */
[----:B------:R-:W-:Y:S02]  /*5050*/  SEL R12, R12, RZ, P1 ;  /* 0x000000ff0c0c7207 */ /* 0x000fe40000800000 */
[----:B------:R-:W-:-:S03]  /*5060*/  LOP3.LUT R5, R0, R5, RZ, 0x3c, !PT ;  /* 0x0000000500057212 */ /* 0x000fc600078e3cff */
[----:B------:R-:W-:Y:S01]  /*5070*/  IMAD R9, R12, 0x8, R3 ;  /* 0x000000080c097824 */ /* 0x000fe200078e0203 */
[----:B------:R-:W-:Y:S01]  /*5080*/  SHF.L.U32 R4, R5, 0x1f, RZ ;  /* 0x0000001f05047819 */ /* 0x000fe200000006ff */
[----:B0-----:R-:W-:Y:S06]  /*5090*/  @!P0 BRA `(.L_x_65) ;  /* 0x0000000000bc8947 */ /* 0x001fec0003800000 */
.L_x_75:
[----:B------:R-:W1:Y:S01]  /*50a0*/  SYNCS.PHASECHK.TRANS64.TRYWAIT P0, [R9+URZ], R4 ;  /* 0x00000004090075a7 */ /* 0x000e62000800017f */
[----:B------:R-:W-:-:S05]  /*50b0*/  VIADD R0, R12, 0x1 ;  /* 0x000000010c007836 */ /* 0x000fca0000000000 */
[----:B------:R-:W-:-:S04]  /*50c0*/  ISETP.NE.AND P1, PT, R0, 0x3, PT ;  /* 0x000000030000780c */ /* 0x000fc80003f25270 */
[----:B0-----:R-:W-:Y:S02]  /*50d0*/  SEL R2, RZ, 0x1, P1 ;  /* 0x00000001ff027807 */ /* 0x001fe40000800000 */
[----:B------:R-:W-:Y:S02]  /*50e0*/  SEL R0, R0, RZ, P1 ;  /* 0x000000ff00007207 */ /* 0x000fe40000800000 */
[----:B------:R-:W-:Y:S01]  /*50f0*/  LOP3.LUT R2, R5, R2, RZ, 0x3c, !PT ;  /* 0x0000000205027212 */ /* 0x000fe200078e3cff */
[----:B-1----:R-:W-:Y:S06]  /*5100*/  @!P0 BRA `(.L_x_66) ;  /* 0x0000000000b48947 */ /* 0x002fec0003800000 */
.L_x_76:
[----:B------:R-:W-:Y:S01]  /*5110*/  IMAD R3, R0, 0x8, R3 ;  /* 0x0000000800037824 */ /* 0x000fe200078e0203 */
[----:B------:R-:W-:-:S07]  /*5120*/  SHF.L.U32 R0, R2, 0x1f, RZ ;  /* 0x0000001f02007819 */ /* 0x000fce00000006ff */
.L_x_67:
[----:B-1----:R1:W2:Y:S02]  /*5130*/  SYNCS.PHASECHK.TRANS64.TRYWAIT P0, [R3+URZ], R0 ;  /* 0x00000000030075a7 */ /* 0x0022a4000800017f */
[----:B--2---:R-:W-:Y:S05]  /*5140*/  @!P0 NANOSLEEP.SYNCS 0x989680 ;  /* 0x009896800000895d */ /* 0x004fea0003900000 */
[----:B------:R-:W2:Y:S02]  /*5150*/  @!P0 SYNCS.PHASECHK.TRANS64 P0, [R3+URZ], R0 ;  /* 0x00000000030085a7 */ /* 0x000ea4000800007f */
[----:B--2---:R-:W-:Y:S05]  /*5160*/  @!P0 BRA `(.L_x_67) ;  /* 0xfffffffc00f08947 */ /* 0x004fea000383ffff */
.L_x_63:
[----:B------:R-:W-:Y:S05]  /*5170*/  BSYNC B0 ;  /* 0x0000000000007941 */ /* 0x000fea0003800000 */
.L_x_62:
[----:B------:R-:W-:Y:S05]  /*5180*/  EXIT ;  /* 0x000000000000794d */ /* 0x000fea0003800000 */
.L_x_17:
[----:B-1----:R1:W2:Y:S02]  /*5190*/  SYNCS.PHASECHK.TRANS64.TRYWAIT P1, [R3+URZ], R0 ;  /* 0x00000000030075a7 */ /* 0x0022a4000802017f */
[----:B--2---:R-:W-:Y:S05]  /*51a0*/  @!P1 NANOSLEEP.SYNCS 0x989680 ;  /* 0x009896800000995d */ /* 0x004fea0003900000 */
[----:B------:R-:W2:Y:S02]  /*51b0*/  @!P1 SYNCS.PHASECHK.TRANS64 P1, [R3+URZ], R0 ;  /* 0x00000000030095a7 */ /* 0x000ea4000802007f */
[----:B--2---:R-:W-:Y:S05]  /*51c0*/  @!P1 BRA `(.L_x_17) ;  /* 0xfffffffc00f09947 */ /* 0x004fea000383ffff */
[----:B------:R-:W-:Y:S05]  /*51d0*/  BRA `(.L_x_16) ;  /* 0xffffffc000087947 */ /* 0x000fea000383ffff */
.L_x_22:
[----:B-1----:R-:W-:-:S04]  /*51e0*/  IMAD.U32 R3, RZ, RZ, UR9 ;  /* 0x00000009ff037e24 */ /* 0x002fc8000f8e00ff */
[----:B------:R1:W2:Y:S03]  /*51f0*/  SYNCS.PHASECHK.TRANS64.TRYWAIT P1, [R3+URZ], R2 ;  /* 0x00000002030075a7 */ /* 0x0002a6000802017f */
[----:B--2---:R-:W-:Y:S05]  /*5200*/  @!P1 NANOSLEEP.SYNCS 0x989680 ;  /* 0x009896800000995d */ /* 0x004fea0003900000 */
[----:B------:R-:W2:Y:S02]  /*5210*/  @!P1 SYNCS.PHASECHK.TRANS64 P1, [R3+URZ], R2 ;  /* 0x00000002030095a7 */ /* 0x000ea4000802007f */
[----:B--2---:R-:W-:Y:S05]  /*5220*/  @!P1 BRA `(.L_x_22) ;  /* 0xfffffffc00ec9947 */ /* 0x004fea000383ffff */
[----:B------:R-:W-:Y:S05]  /*5230*/  BRA `(.L_x_21) ;  /* 0xffffffc8001c7947 */ /* 0x000fea000383ffff */
.L_x_49:
[----:B------:R-:W-:Y:S01]  /*5240*/  BSSY B1, `(.L_x_68) ;  /* 0x0000006000017945 */ /* 0x000fe20003800000 */
[----:B------:R-:W-:-:S07]  /*5250*/  IMAD.MOV.U32 R15, RZ, RZ, -0x1 ;  /* 0xffffffffff0f7424 */ /* 0x000fce00078e00ff */
[----:B------:R-:W-:Y:S05]  /*5260*/  WARPSYNC.COLLECTIVE R15, `(.L_x_69) ;  /* 0x000000000f0c7348 */ /* 0x000fea0003c00000 */
[----:B------:R-:W-:Y:S02]  /*5270*/  ELECT P6, UR62, PT ;  /* 0x00000000003e782f */ /* 0x000fe400038c0000 */
[----:B------:R-:W-:Y:S01]  /*5280*/  MOV R14, UR62 ;  /* 0x0000003e000e7c02 */ /* 0x000fe20008000f00 */
[----:B------:R-:W-:Y:S10]  /*5290*/  ENDCOLLECTIVE ;  /* 0x000000000000791b */ /* 0x000ff40003800000 */
.L_x_69:
[----:B------:R-:W-:Y:S05]  /*52a0*/  BSYNC B1 ;  /* 0x0000000000017941 */ /* 0x000fea0003800000 */
.L_x_68:
[----:B------:R-:W-:Y:S05]  /*52b0*/  BRA `(.L_x_70) ;  /* 0xfffffff000007947 */ /* 0x000fea000383ffff */
.L_x_52:
[----:B-1----:R1:W2:Y:S02]  /*52c0*/  SYNCS.PHASECHK.TRANS64.TRYWAIT P1, [R13+URZ+0x18], R4 ;  /* 0x000018040d0075a7 */ /* 0x0022a4000802017f */
[----:B--2---:R-:W-:Y:S05]  /*52d0*/  @!P1 NANOSLEEP.SYNCS 0x989680 ;  /* 0x009896800000995d */ /* 0x004fea0003900000 */
[----:B------:R-:W2:Y:S02]  /*52e0*/  @!P1 SYNCS.PHASECHK.TRANS64 P1, [R13+URZ+0x18], R4 ;  /* 0x000018040d0095a7 */ /* 0x000ea4000802007f */
[----:B--2---:R-:W-:Y:S05]  /*52f0*/  @!P1 BRA `(.L_x_52) ;  /* 0xfffffffc00f09947 */ /* 0x004fea000383ffff */
[----:B------:R-:W-:Y:S05]  /*5300*/  BRA `(.L_x_71) ;  /* 0xfffffff000387947 */ /* 0x000fea000383ffff */
.L_x_61:
[----:B------:R-:W-:Y:S01]  /*5310*/  BSSY B0, `(.L_x_72) ;  /* 0x0000006000007945 */ /* 0x000fe20003800000 */
[----:B------:R-:W-:-:S07]  /*5320*/  IMAD.MOV.U32 R15, RZ, RZ, -0x1 ;  /* 0xffffffffff0f7424 */ /* 0x000fce00078e00ff */
[----:B------:R-:W-:Y:S05]  /*5330*/  WARPSYNC.COLLECTIVE R15, `(.L_x_73) ;  /* 0x000000000f0c7348 */ /* 0x000fea0003c00000 */
[----:B------:R-:W-:Y:S02]  /*5340*/  ELECT P6, UR62, PT ;  /* 0x00000000003e782f */ /* 0x000fe400038c0000 */
[----:B------:R-:W-:Y:S01]  /*5350*/  MOV R14, UR62 ;  /* 0x0000003e000e7c02 */ /* 0x000fe20008000f00 */
[----:B------:R-:W-:Y:S10]  /*5360*/  ENDCOLLECTIVE ;  /* 0x000000000000791b */ /* 0x000ff40003800000 */
.L_x_73:
[----:B------:R-:W-:Y:S05]  /*5370*/  BSYNC B0 ;  /* 0x0000000000007941 */ /* 0x000fea0003800000 */
.L_x_72:
[----:B------:R-:W-:Y:S05]  /*5380*/  BRA `(.L_x_74) ;  /* 0xfffffff800f07947 */ /* 0x000fea000383ffff */
.L_x_65:
[----:B0-----:R0:W1:Y:S02]  /*5390*/  SYNCS.PHASECHK.TRANS64.TRYWAIT P0, [R7+URZ], R2 ;  /* 0x00000002070075a7 */ /* 0x001064000800017f */
[----:B-1----:R-:W-:Y:S05]  /*53a0*/  @!P0 NANOSLEEP.SYNCS 0x989680 ;  /* 0x009896800000895d */ /* 0x002fea0003900000 */
[----:B------:R-:W1:Y:S02]  /*53b0*/  @!P0 SYNCS.PHASECHK.TRANS64 P0, [R7+URZ], R2 ;  /* 0x00000002070085a7 */ /* 0x000e64000800007f */
[----:B-1----:R-:W-:Y:S05]  /*53c0*/  @!P0 BRA `(.L_x_65) ;  /* 0xfffffffc00f08947 */ /* 0x002fea000383ffff */
[----:B------:R-:W-:Y:S05]  /*53d0*/  BRA `(.L_x_75) ;  /* 0xfffffffc00307947 */ /* 0x000fea000383ffff */
.L_x_66:
[----:B0-----:R0:W1:Y:S02]  /*53e0*/  SYNCS.PHASECHK.TRANS64.TRYWAIT P0, [R9+URZ], R4 ;  /* 0x00000004090075a7 */ /* 0x001064000800017f */
[----:B-1----:R-:W-:Y:S05]  /*53f0*/  @!P0 NANOSLEEP.SYNCS 0x989680 ;  /* 0x009896800000895d */ /* 0x002fea0003900000 */
[----:B------:R-:W1:Y:S02]  /*5400*/  @!P0 SYNCS.PHASECHK.TRANS64 P0, [R9+URZ], R4 ;  /* 0x00000004090085a7 */ /* 0x000e64000800007f */
[----:B-1----:R-:W-:Y:S05]  /*5410*/  @!P0 BRA `(.L_x_66) ;  /* 0xfffffffc00f08947 */ /* 0x002fea000383ffff */
[----:B------:R-:W-:Y:S05]  /*5420*/  BRA `(.L_x_76) ;  /* 0xfffffffc00387947 */ /* 0x000fea000383ffff */
.L_x_77:
[----:B------:R-:W-:-:S00]  /*5430*/  BRA `(.L_x_77) ;  /* 0xfffffffc00fc7947 */ /* 0x000fc0000383ffff */
[----:B------:R-:W-:-:S00]  /*5440*/  NOP ;  /* 0x0000000000007918 */ /* 0x000fc00000000000 */
        /* <DEDUP_REMOVED lines=11> */
.L_x_78:


//--------------------- .nv.global.init           --------------------------
	.section	.nv.global.init,"aw",@progbits
.nv.global.init:
	.type		$str$22,@object
	.size		$str$22,($str$23 - $str$22)
$str$22:
        /*0000*/ 	.byte	0x6b, 0x5f, 0x74, 0x69, 0x6c, 0x65, 0x5f, 0x63, 0x6f, 0x75, 0x6e, 0x74, 0x20, 0x3e, 0x3d, 0x20
        /*0010*/ 	.byte	0x31, 0x00
	.type		$str$23,@object
	.size		$str$23,(__unnamed_1 - $str$23)
$str$23:
        /*0012*/ 	.byte	0x2f, 0x74, 0x6d, 0x70, 0x2f, 0x63, 0x75, 0x74, 0x6c, 0x61, 0x73, 0x73, 0x5f, 0x73, 0x77, 0x65
        /*0022*/ 	.byte	0x65, 0x70, 0x5f, 0x73, 0x72, 0x63, 0x2f, 0x69, 0x6e, 0x63, 0x6c, 0x75, 0x64, 0x65, 0x2f, 0x63
        /*0032*/ 	.byte	0x75, 0x74, 0x6c, 0x61, 0x73, 0x73, 0x2f, 0x67, 0x65, 0x6d, 0x6d, 0x2f, 0x63, 0x6f, 0x6c, 0x6c
        /*0042*/ 	.byte	0x65, 0x63, 0x74, 0x69, 0x76, 0x65, 0x2f, 0x73, 0x6d, 0x39, 0x30, 0x5f, 0x6d, 0x6d, 0x61, 0x5f
        /*0052*/ 	.byte	0x74, 0x6d, 0x61, 0x5f, 0x67, 0x6d, 0x6d, 0x61, 0x5f, 0x73, 0x73, 0x5f, 0x77, 0x61, 0x72, 0x70
        /*0062*/ 	.byte	0x73, 0x70, 0x65, 0x63, 0x69, 0x61, 0x6c, 0x69, 0x7a, 0x65, 0x64, 0x2e, 0x68, 0x70, 0x70, 0x00
	.type		__unnamed_1,@object
	.size		__unnamed_1,(.L_0 - __unnamed_1)
__unnamed_1:
        /*0072*/ 	.byte	0x76, 0x6f, 0x69, 0x64, 0x20, 0x63, 0x75, 0x74, 0x6c, 0x61, 0x73, 0x73, 0x3a, 0x3a, 0x67, 0x65
        /* <DEDUP_REMOVED lines=179> */
        /*0bb2*/ 	.byte	0x74, 0x69, 0x74, 0x79, 0x5d, 0x00
.L_0:


//--------------------- .nv.shared._ZN7cutlass13device_kernelINS_4gemm6kernel13GemmUniversalIN4cute5tupleIJiiiiEEENS1_10collective13CollectiveMmaINS1_34MainloopSm90TmaGmmaWarpSpecializedILi3ENS5_IJNS4_1CILi1EEESB_SB_EEENS1_35KernelTmaWarpSpecializedCooperativeEEENS5_IJNSA_ILi256EEENSA_ILi8EEENSA_ILi128EEEEEENS_6half_tENS5_IJlSB_lEEESJ_SK_NS4_8TiledMMAINS4_8MMA_AtomIJNS4_4SM904GMMA24MMA_64x8x16_F32F16F16_SSILNSO_5MajorE0ELSQ_0ELNSO_7ScaleInE1ELSR_1EEEEEENS4_6LayoutINS5_IJNSA_ILi2EEESB_SB_EEENS5_IJSB_NSA_ILi0EEESX_EEEEENS5_IJNS4_10UnderscoreES10_S10_EEEEENS4_13SM90_TMA_LOADENS4_14ComposedLayoutINS4_7SwizzleILi3ELi4ELi3EEENS4_18smem_ptr_flag_bitsILi16EEENSU_INS5_IJSG_NSA_ILi64EEEEEENS5_IJS19_SB_EEEEEEEvNS4_8identityES13_S1D_vS1E_EENS_8epilogue10collective6detail29Sm90TmaWarpSpecializedAdapterINS1H_15DefaultEpilogueISJ_SK_SK_NS1G_6thread17LinearCombinationISJ_Li1EffLNS1L_9ScaleType4KindE0ELNS_15FloatRoundStyleE2ESJ_EENS1_15EpilogueDefaultEEEEEvvEEEEvNT_6ParamsE --------------------------
	.section	.nv.shared._ZN7cutlass13device_kernelINS_4gemm6kernel13GemmUniversalIN4cute5tupleIJiiiiEEENS1_10collective13CollectiveMmaINS1_34MainloopSm90TmaGmmaWarpSpecializedILi3ENS5_IJNS4_1CILi1EEESB_SB_EEENS1_35KernelTmaWarpSpecializedCooperativeEEENS5_IJNSA_ILi256EEENSA_ILi8EEENSA_ILi128EEEEEENS_6half_tENS5_IJlSB_lEEESJ_SK_NS4_8TiledMMAINS4_8MMA_AtomIJNS4_4SM904GMMA24MMA_64x8x16_F32F16F16_SSILNSO_5MajorE0ELSQ_0ELNSO_7ScaleInE1ELSR_1EEEEEENS4_6LayoutINS5_IJNSA_ILi2EEESB_SB_EEENS5_IJSB_NSA_ILi0EEESX_EEEEENS5_IJNS4_10UnderscoreES10_S10_EEEEENS4_13SM90_TMA_LOADENS4_14ComposedLayoutINS4_7SwizzleILi3ELi4ELi3EEENS4_18smem_ptr_flag_bitsILi16EEENSU_INS5_IJSG_NSA_ILi64EEEEEENS5_IJS19_SB_EEEEEEEvNS4_8identityES13_S1D_vS1E_EENS_8epilogue10collective6detail29Sm90TmaWarpSpecializedAdapterINS1H_15DefaultEpilogueISJ_SK_SK_NS1G_6thread17LinearCombinationISJ_Li1EffLNS1L_9ScaleType4KindE0ELNS_15FloatRoundStyleE2ESJ_EENS1_15EpilogueDefaultEEEEEvvEEEEvNT_6ParamsE,"aw",@nobits
	.sectionflags	@""
	.align	16
	.zero		1024


//--------------------- .nv.shared.reserved.0     --------------------------
	.section	.nv.shared.reserved.0,"aw",@nobits
	.weak		__nv_reservedSMEM_offset_0_alias
	.size		__nv_reservedSMEM_offset_0_alias, 0, 0
	.other		__nv_reservedSMEM_offset_0_alias,@"STO_CUDA_RESERVED_SHARED STV_DEFAULT"
__nv_reservedSMEM_offset_0_alias:
	.zero		0


//--------------------- .nv.global                --------------------------
	.section	.nv.global,"aw",@nobits
.nv.global:
	.type		_ZN39_INTERNAL_62e6158f_4_k_cu_3838e764_85814cute1_E,@object
	.size		_ZN39_INTERNAL_62e6158f_4_k_cu_3838e764_85814cute1_E,(_ZN39_INTERNAL_62e6158f_4_k_cu_3838e764_85814cuda3std3__45__cpo6cbeginE - _ZN39_INTERNAL_62e6158f_4_k_cu_3838e764_85814cute1_E)
_ZN39_INTERNAL_62e6158f_4_k_cu_3838e764_85814cute1_E:
	.zero		1
	.type		_ZN39_INTERNAL_62e6158f_4_k_cu_3838e764_85814cuda3std3__45__cpo6cbeginE,@object
	.size		_ZN39_INTERNAL_62e6158f_4_k_cu_3838e764_85814cuda3std3__45__cpo6cbeginE,(_ZN39_INTERNAL_62e6158f_4_k_cu_3838e764_85814cuda3std3__48in_placeE - _ZN39_INTERNAL_62e6158f_4_k_cu_3838e764_85814cuda3std3__45__cpo6cbeginE)
_ZN39_INTERNAL_62e6158f_4_k_cu_3838e764_85814cuda3std3__45__cpo6cbeginE:
	.zero		1
	.type		_ZN39_INTERNAL_62e6158f_4_k_cu_3838e764_85814cuda3std3__48in_placeE,@object
	.size		_ZN39_INTERNAL_62e6158f_4_k_cu_3838e764_85814cuda3std3__48in_placeE,(_ZN39_INTERNAL_62e6158f_4_k_cu_3838e764_85814cuda3std6ranges3__45__cpo9iter_moveE - _ZN39_INTERNAL_62e6158f_4_k_cu_3838e764_85814cuda3std3__48in_placeE)
_ZN39_INTERNAL_62e6158f_4_k_cu_3838e764_85814cuda3std3__48in_placeE:
	.zero		1
	.type		_ZN39_INTERNAL_62e6158f_4_k_cu_3838e764_85814cuda3std6ranges3__45__cpo9iter_moveE,@object
	.size		_ZN39_INTERNAL_62e6158f_4_k_cu_3838e764_85814cuda3std6ranges3__45__cpo9iter_moveE,(_ZN39_INTERNAL_62e6158f_4_k_cu_3838e764_85814cuda3std3__45__cpo5beginE - _ZN39_INTERNAL_62e6158f_4_k_cu_3838e764_85814cuda3std6ranges3__45__cpo9iter_moveE)
_ZN39_INTERNAL_62e6158f_4_k_cu_3838e764_85814cuda3std6ranges3__45__cpo9iter_moveE:
	.zero		1
	.type		_ZN39_INTERNAL_62e6158f_4_k_cu_3838e764_85814cuda3std3__45__cpo5beginE,@object
	.size		_ZN39_INTERNAL_62e6158f_4_k_cu_3838e764_85814cuda3std3__45__cpo5beginE,(_ZN39_INTERNAL_62e6158f_4_k_cu_3838e764_85814cuda3std3__441_GLOBAL__N__62e6158f_4_k_cu_3838e764_85816ignoreE - _ZN39_INTERNAL_62e6158f_4_k_cu_3838e764_85814cuda3std3__45__cpo5beginE)
_ZN39_INTERNAL_62e6158f_4_k_cu_3838e764_85814cuda3std3__45__cpo5beginE:
	.zero		1
	.type		_ZN39_INTERNAL_62e6158f_4_k_cu_3838e764_85814cuda3std3__441_GLOBAL__N__62e6158f_4_k_cu_3838e764_85816ignoreE,@object
	.size		_ZN39_INTERNAL_62e6158f_4_k_cu_3838e764_85814cuda3std3__441_GLOBAL__N__62e6158f_4_k_cu_3838e764_85816ignoreE,(_ZN39_INTERNAL_62e6158f_4_k_cu_3838e764_85814cute7productE - _ZN39_INTERNAL_62e6158f_4_k_cu_3838e764_85814cuda3std3__441_GLOBAL__N__62e6158f_4_k_cu_3838e764_85816ignoreE)
_ZN39_INTERNAL_62e6158f_4_k_cu_3838e764_85814cuda3std3__441_GLOBAL__N__62e6158f_4_k_cu_3838e764_85816ignoreE:
	.zero		1
	.type		_ZN39_INTERNAL_62e6158f_4_k_cu_3838e764_85814cute7productE,@object
	.size		_ZN39_INTERNAL_62e6158f_4_k_cu_3838e764_85814cute7productE,(_ZN39_INTERNAL_62e6158f_4_k_cu_3838e764_85814cuda3std3__45__cpo3endE - _ZN39_INTERNAL_62e6158f_4_k_cu_3838e764_85814cute7productE)
_ZN39_INTERNAL_62e6158f_4_k_cu_3838e764_85814cute7productE:
	.zero		1
	.type		_ZN39_INTERNAL_62e6158f_4_k_cu_3838e764_85814cuda3std3__45__cpo3endE,@object
	.size		_ZN39_INTERNAL_62e6158f_4_k_cu_3838e764_85814cuda3std3__45__cpo3endE,(_ZN39_INTERNAL_62e6158f_4_k_cu_3838e764_85814cuda3std3__419piecewise_constructE - _ZN39_INTERNAL_62e6158f_4_k_cu_3838e764_85814cuda3std3__45__cpo3endE)
_ZN39_INTERNAL_62e6158f_4_k_cu_3838e764_85814cuda3std3__45__cpo3endE:
	.zero		1
	.type		_ZN39_INTERNAL_62e6158f_4_k_cu_3838e764_85814cuda3std3__419piecewise_constructE,@object
	.size		_ZN39_INTERNAL_62e6158f_4_k_cu_3838e764_85814cuda3std3__419piecewise_constructE,(_ZN39_INTERNAL_62e6158f_4_k_cu_3838e764_85814cuda3std3__45__cpo4cendE - _ZN39_INTERNAL_62e6158f_4_k_cu_3838e764_85814cuda3std3__419piecewise_constructE)
_ZN39_INTERNAL_62e6158f_4_k_cu_3838e764_85814cuda3std3__419piecewise_constructE:
	.zero		1
	.type		_ZN39_INTERNAL_62e6158f_4_k_cu_3838e764_85814cuda3std3__45__cpo4cendE,@object
	.size		_ZN39_INTERNAL_62e6158f_4_k_cu_3838e764_85814cuda3std3__45__cpo4cendE,(_ZN39_INTERNAL_62e6158f_4_k_cu_3838e764_85814cuda3std6ranges3__45__cpo4swapE - _ZN39_INTERNAL_62e6158f_4_k_cu_3838e764_85814cuda3std3__45__cpo4cendE)
_ZN39_INTERNAL_62e6158f_4_k_cu_3838e764_85814cuda3std3__45__cpo4cendE:
	.zero		1
	.type		_ZN39_INTERNAL_62e6158f_4_k_cu_3838e764_85814cuda3std6ranges3__45__cpo4swapE,@object
	.size		_ZN39_INTERNAL_62e6158f_4_k_cu_3838e764_85814cuda3std6ranges3__45__cpo4swapE,(.L_8 - _ZN39_INTERNAL_62e6158f_4_k_cu_3838e764_85814cuda3std6ranges3__45__cpo4swapE)
_ZN39_INTERNAL_62e6158f_4_k_cu_3838e764_85814cuda3std6ranges3__45__cpo4swapE:
	.zero		1
.L_8:


//--------------------- .nv.constant0._ZN7cutlass13device_kernelINS_4gemm6kernel13GemmUniversalIN4cute5tupleIJiiiiEEENS1_10collective13CollectiveMmaINS1_34MainloopSm90TmaGmmaWarpSpecializedILi3ENS5_IJNS4_1CILi1EEESB_SB_EEENS1_35KernelTmaWarpSpecializedCooperativeEEENS5_IJNSA_ILi256EEENSA_ILi8EEENSA_ILi128EEEEEENS_6half_tENS5_IJlSB_lEEESJ_SK_NS4_8TiledMMAINS4_8MMA_AtomIJNS4_4SM904GMMA24MMA_64x8x16_F32F16F16_SSILNSO_5MajorE0ELSQ_0ELNSO_7ScaleInE1ELSR_1EEEEEENS4_6LayoutINS5_IJNSA_ILi2EEESB_SB_EEENS5_IJSB_NSA_ILi0EEESX_EEEEENS5_IJNS4_10UnderscoreES10_S10_EEEEENS4_13SM90_TMA_LOADENS4_14ComposedLayoutINS4_7SwizzleILi3ELi4ELi3EEENS4_18smem_ptr_flag_bitsILi16EEENSU_INS5_IJSG_NSA_ILi64EEEEEENS5_IJS19_SB_EEEEEEEvNS4_8identityES13_S1D_vS1E_EENS_8epilogue10collective6detail29Sm90TmaWarpSpecializedAdapterINS1H_15DefaultEpilogueISJ_SK_SK_NS1G_6thread17LinearCombinationISJ_Li1EffLNS1L_9ScaleType4KindE0ELNS_15FloatRoundStyleE2ESJ_EENS1_15EpilogueDefaultEEEEEvvEEEEvNT_6ParamsE --------------------------
	.section	.nv.constant0._ZN7cutlass13device_kernelINS_4gemm6kernel13GemmUniversalIN4cute5tupleIJiiiiEEENS1_10collective13CollectiveMmaINS1_34MainloopSm90TmaGmmaWarpSpecializedILi3ENS5_IJNS4_1CILi1EEESB_SB_EEENS1_35KernelTmaWarpSpecializedCooperativeEEENS5_IJNSA_ILi256EEENSA_ILi8EEENSA_ILi128EEEEEENS_6half_tENS5_IJlSB_lEEESJ_SK_NS4_8TiledMMAINS4_8MMA_AtomIJNS4_4SM904GMMA24MMA_64x8x16_F32F16F16_SSILNSO_5MajorE0ELSQ_0ELNSO_7ScaleInE1ELSR_1EEEEEENS4_6LayoutINS5_IJNSA_ILi2EEESB_SB_EEENS5_IJSB_NSA_ILi0EEESX_EEEEENS5_IJNS4_10UnderscoreES10_S10_EEEEENS4_13SM90_TMA_LOADENS4_14ComposedLayoutINS4_7SwizzleILi3ELi4ELi3EEENS4_18smem_ptr_flag_bitsILi16EEENSU_INS5_IJSG_NSA_ILi64EEEEEENS5_IJS19_SB_EEEEEEEvNS4_8identityES13_S1D_vS1E_EENS_8epilogue10collective6detail29Sm90TmaWarpSpecializedAdapterINS1H_15DefaultEpilogueISJ_SK_SK_NS1G_6thread17LinearCombinationISJ_Li1EffLNS1L_9ScaleType4KindE0ELNS_15FloatRoundStyleE2ESJ_EENS1_15EpilogueDefaultEEEEEvvEEEEvNT_6ParamsE,"a",@progbits
	.sectionflags	@""
	.align	4
.nv.constant0._ZN7cutlass13device_kernelINS_4gemm6kernel13GemmUniversalIN4cute5tupleIJiiiiEEENS1_10collective13CollectiveMmaINS1_34MainloopSm90TmaGmmaWarpSpecializedILi3ENS5_IJNS4_1CILi1EEESB_SB_EEENS1_35KernelTmaWarpSpecializedCooperativeEEENS5_IJNSA_ILi256EEENSA_ILi8EEENSA_ILi128EEEEEENS_6half_tENS5_IJlSB_lEEESJ_SK_NS4_8TiledMMAINS4_8MMA_AtomIJNS4_4SM904GMMA24MMA_64x8x16_F32F16F16_SSILNSO_5MajorE0ELSQ_0ELNSO_7ScaleInE1ELSR_1EEEEEENS4_6LayoutINS5_IJNSA_ILi2EEESB_SB_EEENS5_IJSB_NSA_ILi0EEESX_EEEEENS5_IJNS4_10UnderscoreES10_S10_EEEEENS4_13SM90_TMA_LOADENS4_14ComposedLayoutINS4_7SwizzleILi3ELi4ELi3EEENS4_18smem_ptr_flag_bitsILi16EEENSU_INS5_IJSG_NSA_ILi64EEEEEENS5_IJS19_SB_EEEEEEEvNS4_8identityES13_S1D_vS1E_EENS_8epilogue10collective6detail29Sm90TmaWarpSpecializedAdapterINS1H_15DefaultEpilogueISJ_SK_SK_NS1G_6thread17LinearCombinationISJ_Li1EffLNS1L_9ScaleType4KindE0ELNS_15FloatRoundStyleE2ESJ_EENS1_15EpilogueDefaultEEEEEvvEEEEvNT_6ParamsE:
	.zero		1664


//--------------------- SYMBOLS --------------------------

	.type		.nv.reservedSmem.offset0,@object
	.size		.nv.reservedSmem.offset0,0x4
	.type		__assertfail,@function
